	.target	sm_90a

	.elftype	@"ET_EXEC"


//--------------------- .note.nv.tkinfo           --------------------------
	.section	.note.nv.tkinfo,"",@"SHT_NOTE"
	.sectionflags	@"SHF_NOTE_NV_TKINFO"
	.tkinfo
        /*0018*/ 	.word	0x00000002
        /*0030*/ 	.string	""
        /*0030*/ 	.string	"ptxas"
        /*0030*/ 	.string	"Cuda compilation tools, release 13.0, V13.0.88"
        /*0030*/ 	.string	"Build cuda_13.0.r13.0/compiler.36424714_0"
        /*0030*/ 	.string	"-v  -suppress-debug-info  -lineinfo  -arch sm_90a "



//--------------------- .note.nv.cuinfo           --------------------------
	.section	.note.nv.cuinfo,"",@"SHT_NOTE"
	.sectionflags	@"SHF_NOTE_NV_CUINFO"
        /*0018*/ 	.short	0x0002
        /*001a*/ 	.short	0x005a
        /*001c*/ 	.short	0x0082
	.zero		2


//--------------------- .nv.info                  --------------------------
	.section	.nv.info,"",@"SHT_CUDA_INFO"
	.align	4


	//----- nvinfo : EIATTR_REGCOUNT
	.align		4
        /*0000*/ 	.byte	0x04, 0x2f
        /*0002*/ 	.short	(.L_1 - .L_0)
	.align		4
.L_0:
        /*0004*/ 	.word	index@(matmul_kernel)
        /*0008*/ 	.word	0x00000020


	//----- nvinfo : EIATTR_FRAME_SIZE
	.align		4
.L_1:
        /*000c*/ 	.byte	0x04, 0x11
        /*000e*/ 	.short	(.L_3 - .L_2)
	.align		4
.L_2:
        /*0010*/ 	.word	index@(matmul_kernel)
        /*0014*/ 	.word	0x000016c0


	//----- nvinfo : EIATTR_MIN_STACK_SIZE
	.align		4
.L_3:
        /*0018*/ 	.byte	0x04, 0x12
        /*001a*/ 	.short	(.L_5 - .L_4)
	.align		4
.L_4:
        /*001c*/ 	.word	index@(matmul_kernel)
        /*0020*/ 	.word	0x000016c0
.L_5:


//--------------------- .nv.compat                --------------------------
	.section	.nv.compat,"",@"SHT_CUDA_COMPAT_INFO"
	.align	4
        /*0000*/ 	.byte	0x02, 0x09, 0x01, 0x00, 0x02, 0x02, 0x01, 0x00, 0x02, 0x05, 0x05, 0x00, 0x03, 0x07, 0x01, 0x01
        /*0010*/ 	.byte	0x02, 0x03, 0x00, 0x00, 0x02, 0x06, 0x01, 0x00, 0x04, 0x0b, 0x08, 0x00, 0x00, 0x00, 0x00, 0x00
        /*0020*/ 	.byte	0x00, 0x00, 0x00, 0x00


//--------------------- .nv.info.matmul_kernel    --------------------------
	.section	.nv.info.matmul_kernel,"",@"SHT_CUDA_INFO"
	.sectionflags	@""
	.align	4


	//----- nvinfo : EIATTR_CUDA_API_VERSION
	.align		4
        /*0000*/ 	.byte	0x04, 0x37
        /*0002*/ 	.short	(.L_7 - .L_6)
.L_6:
        /*0004*/ 	.word	0x00000082


	//----- nvinfo : EIATTR_KPARAM_INFO
	.align		4
.L_7:
        /*0008*/ 	.byte	0x04, 0x17
        /*000a*/ 	.short	(.L_9 - .L_8)
.L_8:
        /*000c*/ 	.word	0x00000000
        /*0010*/ 	.short	0x000d
        /*0012*/ 	.short	0x0048
        /*0014*/ 	.byte	0x00, 0xf4, 0x21, 0x00


	//----- nvinfo : EIATTR_KPARAM_INFO
	.align		4
.L_9:
        /*0018*/ 	.byte	0x04, 0x17
        /*001a*/ 	.short	(.L_11 - .L_10)
.L_10:
        /*001c*/ 	.word	0x00000000
        /*0020*/ 	.short	0x000c
        /*0022*/ 	.short	0x0040
        /*0024*/ 	.byte	0x00, 0xf4, 0x21, 0x00


	//----- nvinfo : EIATTR_KPARAM_INFO
	.align		4
.L_11:
        /*0028*/ 	.byte	0x04, 0x17
        /*002a*/ 	.short	(.L_13 - .L_12)
.L_12:
        /*002c*/ 	.word	0x00000000
        /*0030*/ 	.short	0x000b
        /*0032*/ 	.short	0x0038
        /*0034*/ 	.byte	0x00, 0xf0, 0x11, 0x00


	//----- nvinfo : EIATTR_KPARAM_INFO
	.align		4
.L_13:
        /*0038*/ 	.byte	0x04, 0x17
        /*003a*/ 	.short	(.L_15 - .L_14)
.L_14:
        /*003c*/ 	.word	0x00000000
        /*0040*/ 	.short	0x000a
        /*0042*/ 	.short	0x0034
        /*0044*/ 	.byte	0x00, 0xf0, 0x11, 0x00


	//----- nvinfo : EIATTR_KPARAM_INFO
	.align		4
.L_15:
        /*0048*/ 	.byte	0x04, 0x17
        /*004a*/ 	.short	(.L_17 - .L_16)
.L_16:
        /*004c*/ 	.word	0x00000000
        /*0050*/ 	.short	0x0009
        /*0052*/ 	.short	0x0030
        /*0054*/ 	.byte	0x00, 0xf0, 0x11, 0x00


	//----- nvinfo : EIATTR_KPARAM_INFO
	.align		4
.L_17:
        /*0058*/ 	.byte	0x04, 0x17
        /*005a*/ 	.short	(.L_19 - .L_18)
.L_18:
        /*005c*/ 	.word	0x00000000
        /*0060*/ 	.short	0x0008
        /*0062*/ 	.short	0x002c
        /*0064*/ 	.byte	0x00, 0xf0, 0x11, 0x00


	//----- nvinfo : EIATTR_KPARAM_INFO
	.align		4
.L_19:
        /*0068*/ 	.byte	0x04, 0x17
        /*006a*/ 	.short	(.L_21 - .L_20)
.L_20:
        /*006c*/ 	.word	0x00000000
        /*0070*/ 	.short	0x0007
        /*0072*/ 	.short	0x0028
        /*0074*/ 	.byte	0x00, 0xf0, 0x11, 0x00


	//----- nvinfo : EIATTR_KPARAM_INFO
	.align		4
.L_21:
        /*0078*/ 	.byte	0x04, 0x17
        /*007a*/ 	.short	(.L_23 - .L_22)
.L_22:
        /*007c*/ 	.word	0x00000000
        /*0080*/ 	.short	0x0006
        /*0082*/ 	.short	0x0024
        /*0084*/ 	.byte	0x00, 0xf0, 0x11, 0x00


	//----- nvinfo : EIATTR_KPARAM_INFO
	.align		4
.L_23:
        /*0088*/ 	.byte	0x04, 0x17
        /*008a*/ 	.short	(.L_25 - .L_24)
.L_24:
        /*008c*/ 	.word	0x00000000
        /*0090*/ 	.short	0x0005
        /*0092*/ 	.short	0x0020
        /*0094*/ 	.byte	0x00, 0xf0, 0x11, 0x00


	//----- nvinfo : EIATTR_KPARAM_INFO
	.align		4
.L_25:
        /*0098*/ 	.byte	0x04, 0x17
        /*009a*/ 	.short	(.L_27 - .L_26)
.L_26:
        /*009c*/ 	.word	0x00000000
        /*00a0*/ 	.short	0x0004
        /*00a2*/ 	.short	0x001c
        /*00a4*/ 	.byte	0x00, 0xf0, 0x11, 0x00


	//----- nvinfo : EIATTR_KPARAM_INFO
	.align		4
.L_27:
        /*00a8*/ 	.byte	0x04, 0x17
        /*00aa*/ 	.short	(.L_29 - .L_28)
.L_28:
        /*00ac*/ 	.word	0x00000000
        /*00b0*/ 	.short	0x0003
        /*00b2*/ 	.short	0x0018
        /*00b4*/ 	.byte	0x00, 0xf0, 0x11, 0x00


	//----- nvinfo : EIATTR_KPARAM_INFO
	.align		4
.L_29:
        /*00b8*/ 	.byte	0x04, 0x17
        /*00ba*/ 	.short	(.L_31 - .L_30)
.L_30:
        /*00bc*/ 	.word	0x00000000
        /*00c0*/ 	.short	0x0002
        /*00c2*/ 	.short	0x0010
        /*00c4*/ 	.byte	0x00, 0xf4, 0x21, 0x00


	//----- nvinfo : EIATTR_KPARAM_INFO
	.align		4
.L_31:
        /*00c8*/ 	.byte	0x04, 0x17
        /*00ca*/ 	.short	(.L_33 - .L_32)
.L_32:
        /*00cc*/ 	.word	0x00000000
        /*00d0*/ 	.short	0x0001
        /*00d2*/ 	.short	0x0008
        /*00d4*/ 	.byte	0x00, 0xf4, 0x21, 0x00


	//----- nvinfo : EIATTR_KPARAM_INFO
	.align		4
.L_33:
        /*00d8*/ 	.byte	0x04, 0x17
        /*00da*/ 	.short	(.L_35 - .L_34)
.L_34:
        /*00dc*/ 	.word	0x00000000
        /*00e0*/ 	.short	0x0000
        /*00e2*/ 	.short	0x0000
        /*00e4*/ 	.byte	0x00, 0xf4, 0x21, 0x00


	//----- nvinfo : EIATTR_SPARSE_MMA_MASK
	.align		4
.L_35:
        /*00e8*/ 	.byte	0x03, 0x50
        /*00ea*/ 	.short	0x0000


	//----- nvinfo : EIATTR_MAXREG_COUNT
	.align		4
        /*00ec*/ 	.byte	0x03, 0x1b
        /*00ee*/ 	.short	0x00ff


	//----- nvinfo : EIATTR_NUM_BARRIERS
	.align		4
        /*00f0*/ 	.byte	0x02, 0x4c
        /*00f2*/ 	.byte	0x01
	.zero		1


	//----- nvinfo : EIATTR_ANNOTATIONS
	.align		4
        /*00f4*/ 	.byte	0x04, 0x55
        /*00f6*/ 	.short	(.L_37 - .L_36)


	//   ....[0]....
.L_36:
        /*00f8*/ 	.word	0x00000001
        /*00fc*/ 	.byte	0xe0, 0x00, 0x00, 0x00, 0x01, 0x00, 0x00, 0x00, 0x00, 0x01, 0x00, 0x00, 0x01, 0x00, 0x00, 0x00
        /* <DEDUP_REMOVED lines=2132> */
        /*864c*/ 	.byte	0x60, 0xf7, 0x01, 0x00, 0x01, 0x00, 0x00, 0x00, 0x90, 0xf7, 0x01, 0x00


	//----- nvinfo : EIATTR_MERCURY_ISA_VERSION
	.align		4
.L_37:
        /*8658*/ 	.byte	0x03, 0x5f
        /*865a*/ 	.short	0x0101


	//----- nvinfo : EIATTR_EXIT_INSTR_OFFSETS
	.align		4
        /*865c*/ 	.byte	0x04, 0x1c
        /*865e*/ 	.short	(.L_39 - .L_38)


	//   ....[0]....
.L_38:
        /*8660*/ 	.word	0x0001f8b0


	//   ....[1]....
        /*8664*/ 	.word	0x0001f8e0


	//----- nvinfo : EIATTR_REQNTID
	.align		4
.L_39:
        /*8668*/ 	.byte	0x04, 0x10
        /*866a*/ 	.short	(.L_41 - .L_40)
.L_40:
        /*866c*/ 	.word	0x00000040
        /*8670*/ 	.word	0x00000001
        /*8674*/ 	.word	0x00000001


	//----- nvinfo : EIATTR_CBANK_PARAM_SIZE
	.align		4
.L_41:
        /*8678*/ 	.byte	0x03, 0x19
        /*867a*/ 	.short	0x0050


	//----- nvinfo : EIATTR_PARAM_CBANK
	.align		4
        /*867c*/ 	.byte	0x04, 0x0a
        /*867e*/ 	.short	(.L_43 - .L_42)
	.align		4
.L_42:
        /*8680*/ 	.word	index@(.nv.constant0.matmul_kernel)
        /*8684*/ 	.short	0x0210
        /*8686*/ 	.short	0x0050


	//----- nvinfo : EIATTR_SW_WAR
	.align		4
.L_43:
        /*8688*/ 	.byte	0x04, 0x36
        /*868a*/ 	.short	(.L_45 - .L_44)
.L_44:
        /*868c*/ 	.word	0x00000008
.L_45:


//--------------------- .nv.callgraph             --------------------------
	.section	.nv.callgraph,"",@"SHT_CUDA_CALLGRAPH"
	.align	4
	.sectionentsize	8
	.align		4
        /*0000*/ 	.word	0x00000000
	.align		4
        /*0004*/ 	.word	0xffffffff
	.align		4
        /*0008*/ 	.word	0x00000000
	.align		4
        /*000c*/ 	.word	0xfffffffe
	.align		4
        /*0010*/ 	.word	0x00000000
	.align		4
        /*0014*/ 	.word	0xfffffffd
	.align		4
        /*0018*/ 	.word	0x00000000
	.align		4
        /*001c*/ 	.word	0xfffffffc


//--------------------- .text.matmul_kernel       --------------------------
	.section	.text.matmul_kernel,"ax",@progbits
	.align	128
        .global         matmul_kernel
        .type           matmul_kernel,@function
        .size           matmul_kernel,(.L_x_3 - matmul_kernel)
        .other          matmul_kernel,@"STO_CUDA_ENTRY STV_DEFAULT"
matmul_kernel:
.text.matmul_kernel:
[----:B------:R-:W0:Y:S08]  /*0000*/  LDC R1, c[0x0][0x28] ;  /* 0x00000a00ff017b82 */ /* 0x000e300000000800 */
[----:B------:R-:W1:Y:S01]  /*0010*/  LDC.64 R2, c[0x0][0x228] ;  /* 0x00008a00ff027b82 */ /* 0x000e620000000a00 */
[----:B0-----:R-:W-:Y:S01]  /*0020*/  VIADD R1, R1, 0xffffe940 ;  /* 0xffffe94001017836 */ /* 0x001fe20000000000 */
[----:B------:R-:W-:Y:S01]  /*0030*/  UMOV UR4, 0x400 ;  /* 0x0000040000047882 */ /* 0x000fe20000000000 */
[----:B------:R-:W-:-:S02]  /*0040*/  CS2R R14, SRZ ;  /* 0x00000000000e7805 */ /* 0x000fc4000001ff00 */
[----:B------:R-:W-:Y:S02]  /*0050*/  CS2R R16, SRZ ;  /* 0x0000000000107805 */ /* 0x000fe4000001ff00 */
[----:B------:R-:W-:Y:S02]  /*0060*/  CS2R R18, SRZ ;  /* 0x0000000000127805 */ /* 0x000fe4000001ff00 */
[----:B------:R-:W-:Y:S02]  /*0070*/  CS2R R20, SRZ ;  /* 0x0000000000147805 */ /* 0x000fe4000001ff00 */
[----:B------:R-:W-:Y:S01]  /*0080*/  CS2R R22, SRZ ;  /* 0x0000000000167805 */ /* 0x000fe2000001ff00 */
[----:B------:R-:W0:Y:S01]  /*0090*/  LDC R29, c[0x0][0x230] ;  /* 0x00008c00ff1d7b82 */ /* 0x000e220000000800 */
[----:B------:R-:W-:Y:S02]  /*00a0*/  CS2R R24, SRZ ;  /* 0x0000000000187805 */ /* 0x000fe4000001ff00 */
[----:B------:R-:W-:-:S05]  /*00b0*/  CS2R R26, SRZ ;  /* 0x00000000001a7805 */ /* 0x000fca000001ff00 */
[----:B------:R-:W2:Y:S01]  /*00c0*/  S2UR UR5, SR_CgaCtaId ;  /* 0x00000000000579c3 */ /* 0x000ea20000008800 */
[----:B-1----:R-:W-:Y:S01]  /*00d0*/  VIADD R0, R3, 0xf ;  /* 0x0000000f03007836 */ /* 0x002fe20000000000 */
[----:B------:R0:W-:Y:S04]  /*00e0*/  STL [R1+0xd6c], R3 ;  /* 0x000d6c0301007387 */ /* 0x0001e80000100800 */
[----:B------:R-:W-:Y:S01]  /*00f0*/  SHF.R.S32.HI R5, RZ, 0x1f, R0 ;  /* 0x0000001fff057819 */ /* 0x000fe20000011400 */
[----:B------:R1:W-:Y:S03]  /*0100*/  STL [R1+0xd70], R2 ;  /* 0x000d700201007387 */ /* 0x0003e60000100800 */
[----:B------:R-:W-:Y:S01]  /*0110*/  LEA.HI R5, R5, R0, RZ, 0x4 ;  /* 0x0000000005057211 */ /* 0x000fe200078f20ff */
[----:B------:R-:W-:Y:S01]  /*0120*/  STL [R1+0x10], RZ ;  /* 0x000010ff01007387 */ /* 0x000fe20000100800 */
[----:B0-----:R-:W-:-:S02]  /*0130*/  VIADD R3, R29, 0x3f ;  /* 0x0000003f1d037836 */ /* 0x001fc40000000000 */
[----:B------:R-:W-:Y:S01]  /*0140*/  SHF.R.S32.HI R0, RZ, 0x4, R5 ;  /* 0x00000004ff007819 */ /* 0x000fe20000011405 */
[----:B------:R-:W-:Y:S01]  /*0150*/  STL [R1+0x14], RZ ;  /* 0x000014ff01007387 */ /* 0x000fe20000100800 */
[----:B------:R-:W-:Y:S01]  /*0160*/  ULDC.64 UR8, c[0x0][0x208] ;  /* 0x0000820000087ab9 */ /* 0x000fe20000000a00 */
[----:B--2---:R-:W-:Y:S02]  /*0170*/  ULEA UR4, UR5, UR4, 0x18 ;  /* 0x0000000405047291 */ /* 0x004fe4000f8ec03f */
[----:B------:R-:W-:Y:S01]  /*0180*/  IMAD.SHL.U32 R0, R0, 0x8, RZ ;  /* 0x0000000800007824 */ /* 0x000fe200078e00ff */
[----:B------:R-:W0:Y:S04]  /*0190*/  S2R R5, SR_CTAID.X ;  /* 0x0000000000057919 */ /* 0x000e280000002500 */
[-C--:B------:R-:W-:Y:S01]  /*01a0*/  IABS R9, R0.reuse ;  /* 0x0000000000097213 */ /* 0x080fe20000000000 */
[----:B------:R-:W-:Y:S01]  /*01b0*/  STL [R1+0x18], RZ ;  /* 0x000018ff01007387 */ /* 0x000fe20000100800 */
[----:B------:R-:W-:-:S02]  /*01c0*/  IABS R12, R0 ;  /* 0x00000000000c7213 */ /* 0x000fc40000000000 */
[----:B------:R-:W2:Y:S01]  /*01d0*/  I2F.RP R4, R9 ;  /* 0x0000000900047306 */ /* 0x000ea20000209400 */
[----:B------:R-:W-:Y:S04]  /*01e0*/  STL [R1+0x1c], RZ ;  /* 0x00001cff01007387 */ /* 0x000fe80000100800 */
[----:B------:R-:W-:Y:S04]  /*01f0*/  STL [R1], RZ ;  /* 0x000000ff01007387 */ /* 0x000fe80000100800 */
[----:B------:R-:W-:Y:S04]  /*0200*/  STL [R1+0x4], RZ ;  /* 0x000004ff01007387 */ /* 0x000fe80000100800 */
[----:B------:R-:W-:Y:S01]  /*0210*/  STL [R1+0x8], RZ ;  /* 0x000008ff01007387 */ /* 0x000fe20000100800 */
[----:B--2---:R-:W2:Y:S03]  /*0220*/  MUFU.RCP R4, R4 ;  /* 0x0000000400047308 */ /* 0x004ea60000001000 */
[----:B------:R-:W-:Y:S01]  /*0230*/  STL [R1+0xc], RZ ;  /* 0x00000cff01007387 */ /* 0x000fe20000100800 */
[----:B0-----:R-:W-:Y:S01]  /*0240*/  IABS R10, R5 ;  /* 0x00000005000a7213 */ /* 0x001fe20000000000 */
[----:B--2---:R-:W-:-:S02]  /*0250*/  VIADD R6, R4, 0xffffffe ;  /* 0x0ffffffe04067836 */ /* 0x004fc40000000000 */
[----:B------:R-:W-:Y:S01]  /*0260*/  IMAD.MOV R4, RZ, RZ, -R12 ;  /* 0x000000ffff047224 */ /* 0x000fe200078e0a0c */
[----:B------:R-:W-:Y:S01]  /*0270*/  CS2R R12, SRZ ;  /* 0x00000000000c7805 */ /* 0x000fe2000001ff00 */
[----:B------:R0:W2:Y:S02]  /*0280*/  F2I.FTZ.U32.TRUNC.NTZ R7, R6 ;  /* 0x0000000600077305 */ /* 0x0000a4000021f000 */
[----:B0-----:R-:W-:Y:S02]  /*0290*/  IMAD.MOV.U32 R6, RZ, RZ, RZ ;  /* 0x000000ffff067224 */ /* 0x001fe400078e00ff */
[----:B--2---:R-:W-:-:S04]  /*02a0*/  IMAD.MOV R8, RZ, RZ, -R7 ;  /* 0x000000ffff087224 */ /* 0x004fc800078e0a07 */
[----:B------:R-:W-:Y:S02]  /*02b0*/  IMAD R11, R8, R9, RZ ;  /* 0x00000009080b7224 */ /* 0x000fe400078e02ff */
[----:B------:R-:W-:Y:S02]  /*02c0*/  IMAD.MOV.U32 R8, RZ, RZ, R10 ;  /* 0x000000ffff087224 */ /* 0x000fe400078e000a */
[----:B------:R-:W-:-:S06]  /*02d0*/  IMAD.HI.U32 R7, R7, R11, R6 ;  /* 0x0000000b07077227 */ /* 0x000fcc00078e0006 */
[----:B------:R-:W-:-:S04]  /*02e0*/  IMAD.HI.U32 R7, R7, R8, RZ ;  /* 0x0000000807077227 */ /* 0x000fc800078e00ff */
[----:B------:R-:W-:-:S05]  /*02f0*/  IMAD R4, R7, R4, R8 ;  /* 0x0000000407047224 */ /* 0x000fca00078e0208 */
[----:B------:R-:W-:-:S13]  /*0300*/  ISETP.GT.U32.AND P1, PT, R9, R4, PT ;  /* 0x000000040900720c */ /* 0x000fda0003f24070 */
[----:B------:R-:W-:Y:S02]  /*0310*/  @!P1 IMAD.IADD R4, R4, 0x1, -R9 ;  /* 0x0000000104049824 */ /* 0x000fe400078e0a09 */
[----:B------:R-:W-:Y:S01]  /*0320*/  @!P1 VIADD R7, R7, 0x1 ;  /* 0x0000000107079836 */ /* 0x000fe20000000000 */
[----:B------:R-:W-:Y:S02]  /*0330*/  ISETP.NE.AND P1, PT, R0, RZ, PT ;  /* 0x000000ff0000720c */ /* 0x000fe40003f25270 */
[----:B------:R-:W-:Y:S02]  /*0340*/  ISETP.GE.U32.AND P0, PT, R4, R9, PT ;  /* 0x000000090400720c */ /* 0x000fe40003f06070 */
[----:B------:R-:W-:-:S04]  /*0350*/  LOP3.LUT R4, R5, R0, RZ, 0x3c, !PT ;  /* 0x0000000005047212 */ /* 0x000fc800078e3cff */
[----:B------:R-:W-:Y:S01]  /*0360*/  ISETP.GE.AND P2, PT, R4, RZ, PT ;  /* 0x000000ff0400720c */ /* 0x000fe20003f46270 */
[----:B------:R-:W-:Y:S02]  /*0370*/  VIADD R4, R2, 0xff ;  /* 0x000000ff02047836 */ /* 0x000fe40000000000 */
[----:B-1----:R-:W0:Y:S04]  /*0380*/  S2R R2, SR_TID.X ;  /* 0x0000000000027919 */ /* 0x002e280000002100 */
[----:B------:R-:W-:-:S04]  /*0390*/  @P0 VIADD R7, R7, 0x1 ;  /* 0x0000000107070836 */ /* 0x000fc80000000000 */
[----:B------:R-:W-:Y:S01]  /*03a0*/  IMAD.MOV.U32 R6, RZ, RZ, R7 ;  /* 0x000000ffff067224 */ /* 0x000fe200078e0007 */
[----:B------:R-:W-:-:S03]  /*03b0*/  SHF.R.S32.HI R7, RZ, 0x1f, R4 ;  /* 0x0000001fff077819 */ /* 0x000fc60000011404 */
[----:B------:R-:W-:Y:S01]  /*03c0*/  @!P2 IMAD.MOV R6, RZ, RZ, -R6 ;  /* 0x000000ffff06a224 */ /* 0x000fe200078e0a06 */
[----:B------:R-:W-:Y:S02]  /*03d0*/  @!P1 LOP3.LUT R6, RZ, R0, RZ, 0x33, !PT ;  /* 0x00000000ff069212 */ /* 0x000fe400078e33ff */
[----:B------:R-:W-:-:S03]  /*03e0*/  LEA.HI R7, R7, R4, RZ, 0x8 ;  /* 0x0000000407077211 */ /* 0x000fc600078f40ff */
[----:B------:R-:W-:Y:S02]  /*03f0*/  IMAD.SHL.U32 R28, R6, 0x8, RZ ;  /* 0x00000008061c7824 */ /* 0x000fe400078e00ff */
[----:B------:R-:W-:-:S03]  /*0400*/  IMAD.MOV R6, RZ, RZ, -R6 ;  /* 0x000000ffff067224 */ /* 0x000fc600078e0a06 */
[----:B------:R-:W-:Y:S01]  /*0410*/  LEA.HI.SX32 R4, R7, -R28, 0x18 ;  /* 0x8000001c07047211 */ /* 0x000fe200078fc2ff */
[----:B------:R-:W-:Y:S02]  /*0420*/  IMAD R11, R0, R6, R5 ;  /* 0x00000006000b7224 */ /* 0x000fe400078e0205 */
[----:B------:R-:W-:Y:S01]  /*0430*/  IMAD.MOV.U32 R6, RZ, RZ, RZ ;  /* 0x000000ffff067224 */ /* 0x000fe200078e00ff */
[----:B------:R-:W-:-:S04]  /*0440*/  VIMNMX R4, R4, 0x8, PT ;  /* 0x0000000804047848 */ /* 0x000fc80003fe0100 */
[-C--:B------:R-:W-:Y:S02]  /*0450*/  IABS R10, R4.reuse ;  /* 0x00000004000a7213 */ /* 0x080fe40000000000 */
[----:B------:R-:W-:Y:S02]  /*0460*/  IABS R0, R4 ;  /* 0x0000000400007213 */ /* 0x000fe40000000000 */
[----:B------:R-:W1:Y:S01]  /*0470*/  I2F.RP R8, R10 ;  /* 0x0000000a00087306 */ /* 0x000e620000209400 */
[----:B0-----:R-:W-:-:S07]  /*0480*/  LOP3.LUT R2, R2, 0x3f, RZ, 0xc0, !PT ;  /* 0x0000003f02027812 */ /* 0x001fce00078ec0ff */
[----:B-1----:R-:W0:Y:S02]  /*0490*/  MUFU.RCP R8, R8 ;  /* 0x0000000800087308 */ /* 0x002e240000001000 */
[----:B0-----:R-:W-:-:S06]  /*04a0*/  VIADD R7, R8, 0xffffffe ;  /* 0x0ffffffe08077836 */ /* 0x001fcc0000000000 */
[----:B------:R-:W0:Y:S02]  /*04b0*/  F2I.FTZ.U32.TRUNC.NTZ R7, R7 ;  /* 0x0000000700077305 */ /* 0x000e24000021f000 */
[----:B0-----:R-:W-:-:S04]  /*04c0*/  IMAD.MOV R9, RZ, RZ, -R7 ;  /* 0x000000ffff097224 */ /* 0x001fc800078e0a07 */
[----:B------:R-:W-:Y:S01]  /*04d0*/  IMAD.MOV.U32 R5, RZ, RZ, R9 ;  /* 0x000000ffff057224 */ /* 0x000fe200078e0009 */
[----:B------:R-:W-:-:S03]  /*04e0*/  IABS R9, R11 ;  /* 0x0000000b00097213 */ /* 0x000fc60000000000 */
[----:B------:R-:W-:-:S04]  /*04f0*/  IMAD R5, R5, R10, RZ ;  /* 0x0000000a05057224 */ /* 0x000fc800078e02ff */
[----:B------:R-:W-:-:S04]  /*0500*/  IMAD.HI.U32 R6, R7, R5, R6 ;  /* 0x0000000507067227 */ /* 0x000fc800078e0006 */
[----:B------:R-:W-:Y:S02]  /*0510*/  IMAD.MOV R5, RZ, RZ, -R0 ;  /* 0x000000ffff057224 */ /* 0x000fe400078e0a00 */
[----:B------:R-:W-:Y:S01]  /*0520*/  IMAD.HI.U32 R0, R6, R9, RZ ;  /* 0x0000000906007227 */ /* 0x000fe200078e00ff */
[----:B------:R-:W-:-:S03]  /*0530*/  CS2R R6, SRZ ;  /* 0x0000000000067805 */ /* 0x000fc6000001ff00 */
[----:B------:R-:W-:Y:S01]  /*0540*/  IMAD R5, R0, R5, R9 ;  /* 0x0000000500057224 */ /* 0x000fe200078e0209 */
[----:B------:R-:W-:-:S04]  /*0550*/  CS2R R8, SRZ ;  /* 0x0000000000087805 */ /* 0x000fc8000001ff00 */
[----:B------:R-:W-:-:S13]  /*0560*/  ISETP.GT.U32.AND P1, PT, R10, R5, PT ;  /* 0x000000050a00720c */ /* 0x000fda0003f24070 */
[----:B------:R-:W-:Y:S02]  /*0570*/  @!P1 IMAD.IADD R5, R5, 0x1, -R10 ;  /* 0x0000000105059824 */ /* 0x000fe400078e0a0a */
[----:B------:R-:W-:Y:S01]  /*0580*/  @!P1 VIADD R0, R0, 0x1 ;  /* 0x0000000100009836 */ /* 0x000fe20000000000 */
[----:B------:R-:W-:Y:S02]  /*0590*/  ISETP.NE.AND P1, PT, R4, RZ, PT ;  /* 0x000000ff0400720c */ /* 0x000fe40003f25270 */
[----:B------:R-:W-:Y:S02]  /*05a0*/  ISETP.GE.U32.AND P0, PT, R5, R10, PT ;  /* 0x0000000a0500720c */ /* 0x000fe40003f06070 */
[----:B------:R-:W-:-:S04]  /*05b0*/  LOP3.LUT R5, R11, R4, RZ, 0x3c, !PT ;  /* 0x000000040b057212 */ /* 0x000fc800078e3cff */
[----:B------:R-:W-:-:S07]  /*05c0*/  ISETP.GE.AND P2, PT, R5, RZ, PT ;  /* 0x000000ff0500720c */ /* 0x000fce0003f46270 */
[----:B------:R-:W-:Y:S01]  /*05d0*/  @P0 VIADD R0, R0, 0x1 ;  /* 0x0000000100000836 */ /* 0x000fe20000000000 */
[----:B------:R-:W-:-:S05]  /*05e0*/  ISETP.GE.AND P0, PT, R3, 0x40, PT ;  /* 0x000000400300780c */ /* 0x000fca0003f06270 */
[----:B------:R-:W-:Y:S01]  /*05f0*/  @!P2 IMAD.MOV R0, RZ, RZ, -R0 ;  /* 0x000000ffff00a224 */ /* 0x000fe200078e0a00 */
[----:B------:R-:W-:-:S05]  /*0600*/  @!P1 LOP3.LUT R0, RZ, R4, RZ, 0x33, !PT ;  /* 0x00000004ff009212 */ /* 0x000fca00078e33ff */
[----:B------:R-:W-:Y:S02]  /*0610*/  IMAD.MOV R5, RZ, RZ, -R0 ;  /* 0x000000ffff057224 */ /* 0x000fe400078e0a00 */
[----:B------:R-:W-:Y:S02]  /*0620*/  IMAD.SHL.U32 R0, R0, 0x10, RZ ;  /* 0x0000001000007824 */ /* 0x000fe400078e00ff */
[----:B------:R-:W-:Y:S01]  /*0630*/  IMAD R5, R4, R5, R11 ;  /* 0x0000000504057224 */ /* 0x000fe200078e020b */
[----:B------:R-:W-:Y:S01]  /*0640*/  CS2R R10, SRZ ;  /* 0x00000000000a7805 */ /* 0x000fe2000001ff00 */
[C---:B------:R-:W-:Y:S01]  /*0650*/  VIADD R3, R0.reuse, 0x1 ;  /* 0x0000000100037836 */ /* 0x040fe20000000000 */
[----:B------:R-:W-:Y:S01]  /*0660*/  STL [R1+0xd30], R0 ;  /* 0x000d300001007387 */ /* 0x000fe20000100800 */
[----:B------:R-:W-:Y:S02]  /*0670*/  VIADD R29, R0, 0x2 ;  /* 0x00000002001d7836 */ /* 0x000fe40000000000 */
[----:B------:R-:W-:Y:S01]  /*0680*/  IMAD.IADD R28, R28, 0x1, R5 ;  /* 0x000000011c1c7824 */ /* 0x000fe200078e0205 */
[----:B------:R0:W-:Y:S01]  /*0690*/  STL [R1+0x4c], R3 ;  /* 0x00004c0301007387 */ /* 0x0001e20000100800 */
[----:B------:R-:W-:-:S03]  /*06a0*/  CS2R R4, SRZ ;  /* 0x0000000000047805 */ /* 0x000fc6000001ff00 */
[----:B------:R1:W-:Y:S01]  /*06b0*/  STL [R1+0x48], R29 ;  /* 0x0000481d01007387 */ /* 0x0003e20000100800 */
[C---:B0-----:R-:W-:Y:S02]  /*06c0*/  VIADD R3, R0.reuse, 0x3 ;  /* 0x0000000300037836 */ /* 0x041fe40000000000 */
[----:B-1----:R-:W-:-:S03]  /*06d0*/  VIADD R29, R0, 0x4 ;  /* 0x00000004001d7836 */ /* 0x002fc60000000000 */
[----:B------:R0:W-:Y:S04]  /*06e0*/  STL [R1+0x44], R3 ;  /* 0x0000440301007387 */ /* 0x0001e80000100800 */
        /* <DEDUP_REMOVED lines=17> */
[----:B0-----:R-:W-:Y:S02]  /*0800*/  IMAD R3, R28, 0x100, R2 ;  /* 0x000001001c037824 */ /* 0x001fe400078e0202 */
[C---:B------:R-:W-:Y:S02]  /*0810*/  VIADD R28, R0.reuse, 0xe ;  /* 0x0000000e001c7836 */ /* 0x040fe40000000000 */
[----:B------:R-:W-:Y:S01]  /*0820*/  VIADD R2, R3, 0x40 ;  /* 0x0000004003027836 */ /* 0x000fe20000000000 */
[----:B------:R-:W-:Y:S01]  /*0830*/  STL [R1+0xd50], R3 ;  /* 0x000d500301007387 */ /* 0x000fe20000100800 */
[----:B-1----:R-:W-:-:S02]  /*0840*/  VIADD R29, R0, 0xd ;  /* 0x0000000d001d7836 */ /* 0x002fc40000000000 */
[----:B------:R-:W-:Y:S01]  /*0850*/  VIADD R0, R0, 0xf ;  /* 0x0000000f00007836 */ /* 0x000fe20000000000 */
[----:B------:R0:W-:Y:S02]  /*0860*/  STL [R1+0xd58], R2 ;  /* 0x000d580201007387 */ /* 0x0001e40000100800 */
[C---:B0-----:R-:W-:Y:S02]  /*0870*/  VIADD R2, R3.reuse, 0x80 ;  /* 0x0000008003027836 */ /* 0x041fe40000000000 */
[----:B------:R-:W-:-:S03]  /*0880*/  VIADD R3, R3, 0xc0 ;  /* 0x000000c003037836 */ /* 0x000fc60000000000 */
[----:B------:R0:W-:Y:S04]  /*0890*/  STL [R1+0xd60], R2 ;  /* 0x000d600201007387 */ /* 0x0001e80000100800 */
[----:B0-----:R0:W5:Y:S04]  /*08a0*/  LDL.LU R2, [R1+0xd70] ;  /* 0x000d700001027983 */ /* 0x0011680000300800 */
[----:B------:R1:W-:Y:S04]  /*08b0*/  STL [R1+0xd5c], R3 ;  /* 0x000d5c0301007387 */ /* 0x0003e80000100800 */
[----:B-1----:R0:W5:Y:S01]  /*08c0*/  LDL.LU R3, [R1+0xd6c] ;  /* 0x000d6c0001037983 */ /* 0x0021620000300800 */
[----:B------:R-:W-:Y:S05]  /*08d0*/  @!P0 BRA `(.L_x_0) ;  /* 0x000001d400708947 */ /* 0x000fea0003800000 */
[----:B------:R-:W2:Y:S04]  /*08e0*/  LDL R20, [R1+0xd50] ;  /* 0x000d500001147983 */ /* 0x000ea80000100800 */
[----:B------:R-:W3:Y:S04]  /*08f0*/  LDL R21, [R1+0xd58] ;  /* 0x000d580001157983 */ /* 0x000ee80000100800 */
[----:B------:R-:W4:Y:S04]  /*0900*/  LDL R22, [R1+0xd60] ;  /* 0x000d600001167983 */ /* 0x000f280000100800 */
[----:B------:R-:W4:Y:S01]  /*0910*/  LDL R25, [R1+0xd5c] ;  /* 0x000d5c0001197983 */ /* 0x000f220000100800 */
[----:B-----5:R-:W-:Y:S01]  /*0920*/  IABS R7, R2 ;  /* 0x0000000200077213 */ /* 0x020fe20000000000 */
[----:B------:R-:W-:Y:S01]  /*0930*/  ULDC UR5, c[0x0][0x23c] ;  /* 0x00008f0000057ab9 */ /* 0x000fe20000000800 */
[----:B------:R-:W-:Y:S01]  /*0940*/  IABS R6, R3 ;  /* 0x0000000300067213 */ /* 0x000fe20000000000 */
[----:B------:R-:W4:Y:S01]  /*0950*/  LDL.LU R24, [R1+0x20] ;  /* 0x0000200001187983 */ /* 0x000f220000300800 */
[----:B------:R-:W-:Y:S01]  /*0960*/  ISETP.GE.AND P6, PT, R0, RZ, PT ;  /* 0x000000ff0000720c */ /* 0x000fe20003fc6270 */
[----:B------:R-:W-:Y:S01]  /*0970*/  ULDC.64 UR6, c[0x0][0x218] ;  /* 0x0000860000067ab9 */ /* 0x000fe20000000a00 */
[----:B------:R-:W-:Y:S01]  /*0980*/  ULDC.64 UR10, c[0x0][0x210] ;  /* 0x00008400000a7ab9 */ /* 0x000fe20000000a00 */
[----:B------:R-:W4:Y:S04]  /*0990*/  LDL.LU R26, [R1+0x28] ;  /* 0x00002800011a7983 */ /* 0x000f280000300800 */
[----:B------:R-:W4:Y:S04]  /*09a0*/  LDL.LU R27, [R1+0x2c] ;  /* 0x00002c00011b7983 */ /* 0x000f280000300800 */
[----:B------:R-:W4:Y:S01]  /*09b0*/  LDL.LU R23, [R1+0x24] ;  /* 0x0000240001177983 */ /* 0x000f220000300800 */
[----:B------:R-:W1:Y:S03]  /*09c0*/  I2F.RP R10, R7 ;  /* 0x00000007000a7306 */ /* 0x000e660000209400 */
[----:B------:R-:W-:Y:S05]  /*09d0*/  STL [R1+0xd70], R3 ;  /* 0x000d700301007387 */ /* 0x000fea0000100800 */
[----:B------:R-:W0:Y:S08]  /*09e0*/  I2F.RP R9, R6 ;  /* 0x0000000600097306 */ /* 0x000e300000209400 */
[----:B-1----:R-:W1:Y:S08]  /*09f0*/  MUFU.RCP R4, R10 ;  /* 0x0000000a00047308 */ /* 0x002e700000001000 */
[----:B0-----:R-:W-:Y:S01]  /*0a00*/  MUFU.RCP R9, R9 ;  /* 0x0000000900097308 */ /* 0x001fe20000001000 */
[----:B-1----:R-:W-:-:S07]  /*0a10*/  VIADD R11, R4, 0xffffffe ;  /* 0x0ffffffe040b7836 */ /* 0x002fce0000000000 */
[----:B------:R-:W0:Y:S02]  /*0a20*/  F2I.FTZ.U32.TRUNC.NTZ R5, R11 ;  /* 0x0000000b00057305 */ /* 0x000e24000021f000 */
[----:B0-----:R-:W-:-:S04]  /*0a30*/  IMAD.MOV R4, RZ, RZ, -R5 ;  /* 0x000000ffff047224 */ /* 0x001fc800078e0a05 */
[----:B------:R-:W-:Y:S02]  /*0a40*/  IMAD R13, R4, R7, RZ ;  /* 0x00000007040d7224 */ /* 0x000fe400078e02ff */
[----:B------:R-:W-:-:S04]  /*0a50*/  IMAD.MOV.U32 R4, RZ, RZ, RZ ;  /* 0x000000ffff047224 */ /* 0x000fc800078e00ff */
[----:B------:R-:W-:-:S04]  /*0a60*/  IMAD.HI.U32 R13, R5, R13, R4 ;  /* 0x0000000d050d7227 */ /* 0x000fc800078e0004 */
[----:B------:R-:W-:-:S06]  /*0a70*/  VIADD R5, R9, 0xffffffe ;  /* 0x0ffffffe09057836 */ /* 0x000fcc0000000000 */
[----:B------:R-:W0:Y:S01]  /*0a80*/  F2I.FTZ.U32.TRUNC.NTZ R5, R5 ;  /* 0x0000000500057305 */ /* 0x000e22000021f000 */
[----:B--2---:R-:W-:Y:S02]  /*0a90*/  IABS R8, R20 ;  /* 0x0000001400087213 */ /* 0x004fe40000000000 */
[----:B---3--:R-:W-:-:S03]  /*0aa0*/  IABS R4, R21 ;  /* 0x0000001500047213 */ /* 0x008fc60000000000 */
[----:B------:R-:W-:Y:S01]  /*0ab0*/  IMAD.HI.U32 R14, R13, R8, RZ ;  /* 0x000000080d0e7227 */ /* 0x000fe200078e00ff */
[----:B----4-:R-:W-:-:S03]  /*0ac0*/  IABS R10, R22 ;  /* 0x00000016000a7213 */ /* 0x010fc60000000000 */
[----:B------:R-:W-:Y:S02]  /*0ad0*/  IMAD.MOV R14, RZ, RZ, -R14 ;  /* 0x000000ffff0e7224 */ /* 0x000fe400078e0a0e */
[----:B------:R-:W-:Y:S01]  /*0ae0*/  IMAD.HI.U32 R11, R13, R4, RZ ;  /* 0x000000040d0b7227 */ /* 0x000fe200078e00ff */
[----:B------:R-:W-:-:S03]  /*0af0*/  IABS R9, R25 ;  /* 0x0000001900097213 */ /* 0x000fc60000000000 */
[----:B------:R-:W-:Y:S02]  /*0b00*/  IMAD R8, R7, R14, R8 ;  /* 0x0000000e07087224 */ /* 0x000fe400078e0208 */
[----:B------:R-:W-:-:S03]  /*0b10*/  IMAD.HI.U32 R12, R13, R10, RZ ;  /* 0x0000000a0d0c7227 */ /* 0x000fc600078e00ff */
[----:B------:R-:W-:Y:S01]  /*0b20*/  ISETP.GT.U32.AND P0, PT, R7, R8, PT ;  /* 0x000000080700720c */ /* 0x000fe20003f04070 */
[----:B------:R-:W-:Y:S02]  /*0b30*/  IMAD.MOV R11, RZ, RZ, -R11 ;  /* 0x000000ffff0b7224 */ /* 0x000fe400078e0a0b */
[----:B------:R-:W-:Y:S02]  /*0b40*/  IMAD.MOV R12, RZ, RZ, -R12 ;  /* 0x000000ffff0c7224 */ /* 0x000fe400078e0a0c */
[----:B------:R-:W-:-:S04]  /*0b50*/  IMAD.HI.U32 R13, R13, R9, RZ ;  /* 0x000000090d0d7227 */ /* 0x000fc800078e00ff */
[C---:B------:R-:W-:Y:S02]  /*0b60*/  IMAD R11, R7.reuse, R11, R4 ;  /* 0x0000000b070b7224 */ /* 0x040fe400078e0204 */
[C---:B------:R-:W-:Y:S01]  /*0b70*/  IMAD R10, R7.reuse, R12, R10 ;  /* 0x0000000c070a7224 */ /* 0x040fe200078e020a */
[----:B------:R-:W-:Y:S01]  /*0b80*/  IABS R12, R28 ;  /* 0x0000001c000c7213 */ /* 0x000fe20000000000 */
[----:B------:R-:W-:Y:S01]  /*0b90*/  IMAD.MOV R13, RZ, RZ, -R13 ;  /* 0x000000ffff0d7224 */ /* 0x000fe200078e0a0d */
[C---:B------:R-:W-:Y:S01]  /*0ba0*/  ISETP.GT.U32.AND P1, PT, R7.reuse, R11, PT ;  /* 0x0000000b0700720c */ /* 0x040fe20003f24070 */
[----:B------:R-:W-:Y:S01]  /*0bb0*/  @!P0 IMAD.IADD R8, R8, 0x1, -R7 ;  /* 0x0000000108088824 */ /* 0x000fe200078e0a07 */
[C---:B------:R-:W-:Y:S01]  /*0bc0*/  ISETP.GT.U32.AND P2, PT, R7.reuse, R10, PT ;  /* 0x0000000a0700720c */ /* 0x040fe20003f44070 */
[C---:B------:R-:W-:Y:S01]  /*0bd0*/  IMAD R9, R7.reuse, R13, R9 ;  /* 0x0000000d07097224 */ /* 0x040fe200078e0209 */
[----:B------:R-:W-:Y:S01]  /*0be0*/  IABS R13, R0 ;  /* 0x00000000000d7213 */ /* 0x000fe20000000000 */
[----:B0-----:R-:W-:Y:S01]  /*0bf0*/  IMAD.MOV R14, RZ, RZ, -R5 ;  /* 0x000000ffff0e7224 */ /* 0x001fe200078e0a05 */
[C---:B------:R-:W-:Y:S01]  /*0c00*/  ISETP.GT.U32.AND P3, PT, R7.reuse, R8, PT ;  /* 0x000000080700720c */ /* 0x040fe20003f64070 */
[----:B------:R-:W-:Y:S01]  /*0c10*/  IMAD.MOV.U32 R4, RZ, RZ, RZ ;  /* 0x000000ffff047224 */ /* 0x000fe200078e00ff */
[----:B------:R-:W-:Y:S01]  /*0c20*/  ISETP.GT.U32.AND P5, PT, R7, R9, PT ;  /* 0x000000090700720c */ /* 0x000fe20003fa4070 */
[----:B------:R-:W-:-:S04]  /*0c30*/  IMAD R14, R14, R6, RZ ;  /* 0x000000060e0e7224 */ /* 0x000fc800078e02ff */
[----:B------:R-:W-:Y:S02]  /*0c40*/  @!P1 IMAD.IADD R11, R11, 0x1, -R7 ;  /* 0x000000010b0b9824 */ /* 0x000fe400078e0a07 */
[----:B------:R-:W-:-:S03]  /*0c50*/  IMAD.HI.U32 R4, R5, R14, R4 ;  /* 0x0000000e05047227 */ /* 0x000fc600078e0004 */
[----:B------:R-:W-:Y:S01]  /*0c60*/  ISETP.GT.U32.AND P4, PT, R7, R11, PT ;  /* 0x0000000b0700720c */ /* 0x000fe20003f84070 */
[----:B------:R-:W-:Y:S01]  /*0c70*/  @!P2 IMAD.IADD R10, R10, 0x1, -R7 ;  /* 0x000000010a0aa824 */ /* 0x000fe200078e0a07 */
[----:B------:R-:W-:Y:S01]  /*0c80*/  ISETP.GE.AND P2, PT, R28, RZ, PT ;  /* 0x000000ff1c00720c */ /* 0x000fe20003f46270 */
[----:B------:R-:W-:-:S03]  /*0c90*/  IMAD.HI.U32 R14, R4, R13, RZ ;  /* 0x0000000d040e7227 */ /* 0x000fc600078e00ff */
[----:B------:R-:W-:Y:S01]  /*0ca0*/  ISETP.GT.U32.AND P1, PT, R7, R10, PT ;  /* 0x0000000a0700720c */ /* 0x000fe20003f24070 */
[--C-:B------:R-:W-:Y:S01]  /*0cb0*/  @!P5 IMAD.IADD R9, R9, 0x1, -R7.reuse ;  /* 0x000000010909d824 */ /* 0x100fe200078e0a07 */
[----:B------:R-:W-:Y:S01]  /*0cc0*/  ISETP.GE.AND P5, PT, R20, RZ, PT ;  /* 0x000000ff1400720c */ /* 0x000fe20003fa6270 */
[----:B------:R-:W-:Y:S01]  /*0cd0*/  @!P3 IMAD.IADD R8, R8, 0x1, -R7 ;  /* 0x000000010808b824 */ /* 0x000fe200078e0a07 */
[----:B------:R-:W-:Y:S01]  /*0ce0*/  ISETP.GE.AND P3, PT, R21, RZ, PT ;  /* 0x000000ff1500720c */ /* 0x000fe20003f66270 */
[----:B------:R-:W-:Y:S01]  /*0cf0*/  IMAD.MOV R14, RZ, RZ, -R14 ;  /* 0x000000ffff0e7224 */ /* 0x000fe200078e0a0e */
[----:B------:R-:W-:Y:S01]  /*0d00*/  ISETP.GT.U32.AND P0, PT, R7, R9, PT ;  /* 0x000000090700720c */ /* 0x000fe20003f04070 */
[----:B------:R-:W-:Y:S02]  /*0d10*/  IMAD.MOV.U32 R5, RZ, RZ, R12 ;  /* 0x000000ffff057224 */ /* 0x000fe400078e000c */
[----:B------:R-:W-:Y:S02]  /*0d20*/  IMAD R0, R6, R14, R13 ;  /* 0x0000000e06007224 */ /* 0x000fe400078e020d */
[--C-:B------:R-:W-:Y:S01]  /*0d30*/  @!P4 IMAD.IADD R11, R11, 0x1, -R7.reuse ;  /* 0x000000010b0bc824 */ /* 0x100fe200078e0a07 */
[----:B------:R-:W-:Y:S01]  /*0d40*/  ISETP.GE.AND P4, PT, R29, RZ, PT ;  /* 0x000000ff1d00720c */ /* 0x000fe20003f86270 */
[----:B------:R-:W-:Y:S01]  /*0d50*/  @!P1 IMAD.IADD R10, R10, 0x1, -R7 ;  /* 0x000000010a0a9824 */ /* 0x000fe200078e0a07 */
[----:B------:R-:W-:Y:S01]  /*0d60*/  ISETP.GT.U32.AND P1, PT, R6, R0, PT ;  /* 0x000000000600720c */ /* 0x000fe20003f24070 */
[----:B------:R-:W-:-:S04]  /*0d70*/  IMAD.HI.U32 R12, R4, R5, RZ ;  /* 0x00000005040c7227 */ /* 0x000fc800078e00ff */
[----:B------:R-:W-:Y:S01]  /*0d80*/  @!P5 IMAD.MOV R8, RZ, RZ, -R8 ;  /* 0x000000ffff08d224 */ /* 0x000fe200078e0a08 */
[----:B------:R-:W-:Y:S01]  /*0d90*/  ISETP.GE.AND P5, PT, R22, RZ, PT ;  /* 0x000000ff1600720c */ /* 0x000fe20003fa6270 */
[----:B------:R-:W-:Y:S01]  /*0da0*/  @!P3 IMAD.MOV R11, RZ, RZ, -R11 ;  /* 0x000000ffff0bb224 */ /* 0x000fe200078e0a0b */
[----:B------:R-:W-:Y:S01]  /*0db0*/  ISETP.GE.AND P3, PT, R25, RZ, PT ;  /* 0x000000ff1900720c */ /* 0x000fe20003f66270 */
[----:B------:R-:W-:Y:S01]  /*0dc0*/  IMAD.MOV R12, RZ, RZ, -R12 ;  /* 0x000000ffff0c7224 */ /* 0x000fe200078e0a0c */
[----:B------:R-:W-:Y:S01]  /*0dd0*/  LOP3.LUT R25, RZ, R2, RZ, 0x33, !PT ;  /* 0x00000002ff197212 */ /* 0x000fe200078e33ff */
[----:B------:R-:W-:Y:S01]  /*0de0*/  @!P0 IMAD.IADD R9, R9, 0x1, -R7 ;  /* 0x0000000109098824 */ /* 0x000fe200078e0a07 */
[----:B------:R-:W-:Y:S01]  /*0df0*/  IABS R7, R24 ;  /* 0x0000001800077213 */ /* 0x000fe20000000000 */
[----:B------:R-:W-:Y:S01]  /*0e00*/  IMAD R5, R6, R12, R5 ;  /* 0x0000000c06057224 */ /* 0x000fe200078e0205 */
[----:B------:R-:W-:Y:S01]  /*0e10*/  IABS R12, R29 ;  /* 0x0000001d000c7213 */ /* 0x000fe20000000000 */
[----:B------:R-:W-:Y:S01]  /*0e20*/  @!P1 IMAD.IADD R0, R0, 0x1, -R6 ;  /* 0x0000000100009824 */ /* 0x000fe200078e0a06 */
[----:B------:R-:W-:Y:S01]  /*0e30*/  ISETP.NE.AND P1, PT, R2, RZ, PT ;  /* 0x000000ff0200720c */ /* 0x000fe20003f25270 */
[----:B------:R-:W-:Y:S01]  /*0e40*/  IMAD.MOV.U32 R21, RZ, RZ, R23 ;  /* 0x000000ffff157224 */ /* 0x000fe200078e0017 */
[----:B------:R-:W-:Y:S01]  /*0e50*/  ISETP.GT.U32.AND P0, PT, R6, R5, PT ;  /* 0x000000050600720c */ /* 0x000fe20003f04070 */
[----:B------:R-:W-:Y:S01]  /*0e60*/  @!P5 IMAD.MOV R10, RZ, RZ, -R10 ;  /* 0x000000ffff0ad224 */ /* 0x000fe200078e0a0a */
[C---:B------:R-:W-:Y:S01]  /*0e70*/  SEL R23, R25.reuse, R11, !P1 ;  /* 0x0000000b19177207 */ /* 0x040fe20004800000 */
[----:B------:R-:W-:Y:S01]  /*0e80*/  @!P3 IMAD.MOV R9, RZ, RZ, -R9 ;  /* 0x000000ffff09b224 */ /* 0x000fe200078e0a09 */
[----:B------:R-:W-:Y:S01]  /*0e90*/  ISETP.GE.AND P3, PT, R24, RZ, PT ;  /* 0x000000ff1800720c */ /* 0x000fe20003f66270 */
[----:B------:R-:W-:Y:S01]  /*0ea0*/  IMAD.HI.U32 R13, R4, R12, RZ ;  /* 0x0000000c040d7227 */ /* 0x000fe200078e00ff */
[----:B------:R-:W-:-:S02]  /*0eb0*/  SEL R24, R25, R8, !P1 ;  /* 0x0000000819187207 */ /* 0x000fc40004800000 */
[C---:B------:R-:W-:Y:S01]  /*0ec0*/  SEL R22, R25.reuse, R10, !P1 ;  /* 0x0000000a19167207 */ /* 0x040fe20004800000 */
[----:B------:R-:W-:Y:S01]  /*0ed0*/  IMAD.MOV R13, RZ, RZ, -R13 ;  /* 0x000000ffff0d7224 */ /* 0x000fe200078e0a0d */
[----:B------:R-:W-:Y:S01]  /*0ee0*/  SEL R25, R25, R9, !P1 ;  /* 0x0000000919197207 */ /* 0x000fe20004800000 */
[----:B------:R-:W-:Y:S01]  /*0ef0*/  STL [R1+0xd6c], R24 ;  /* 0x000d6c1801007387 */ /* 0x000fe20000100800 */
[----:B------:R-:W-:Y:S01]  /*0f00*/  IABS R17, R27 ;  /* 0x0000001b00117213 */ /* 0x000fe20000000000 */
[----:B------:R-:W-:Y:S01]  /*0f10*/  @!P0 IMAD.IADD R5, R5, 0x1, -R6 ;  /* 0x0000000105058824 */ /* 0x000fe200078e0a06 */
[----:B------:R-:W-:Y:S01]  /*0f20*/  IABS R15, R26 ;  /* 0x0000001a000f7213 */ /* 0x000fe20000000000 */
[----:B------:R-:W-:Y:S01]  /*0f30*/  STL [R1+0xd74], R23 ;  /* 0x000d741701007387 */ /* 0x000fe20000100800 */
[C---:B------:R-:W-:Y:S01]  /*0f40*/  ISETP.GT.U32.AND P5, PT, R6.reuse, R0, PT ;  /* 0x000000000600720c */ /* 0x040fe20003fa4070 */
[C---:B------:R-:W-:Y:S01]  /*0f50*/  IMAD R12, R6.reuse, R13, R12 ;  /* 0x0000000d060c7224 */ /* 0x040fe200078e020c */
[----:B------:R-:W-:Y:S01]  /*0f60*/  ISETP.GT.U32.AND P0, PT, R6, R5, PT ;  /* 0x000000050600720c */ /* 0x000fe20003f04070 */
[----:B------:R-:W-:Y:S01]  /*0f70*/  STL [R1+0xd78], R22 ;  /* 0x000d781601007387 */ /* 0x000fe20000100800 */
[----:B------:R-:W-:-:S03]  /*0f80*/  IMAD.HI.U32 R2, R4, R7, RZ ;  /* 0x0000000704027227 */ /* 0x000fc600078e00ff */
[----:B------:R0:W-:Y:S01]  /*0f90*/  STL [R1+0xd7c], R25 ;  /* 0x000d7c1901007387 */ /* 0x0001e20000100800 */
[----:B------:R-:W-:-:S04]  /*0fa0*/  IMAD.MOV R2, RZ, RZ, -R2 ;  /* 0x000000ffff027224 */ /* 0x000fc800078e0a02 */
[----:B------:R-:W-:Y:S01]  /*0fb0*/  IMAD R2, R6, R2, R7 ;  /* 0x0000000206027224 */ /* 0x000fe200078e0207 */
[----:B0-----:R-:W2:Y:S01]  /*0fc0*/  LDL.LU R25, [R1+0x30] ;  /* 0x0000300001197983 */ /* 0x001ea20000300800 */
[----:B------:R-:W-:Y:S02]  /*0fd0*/  IABS R14, R21 ;  /* 0x00000015000e7213 */ /* 0x000fe40000000000 */
[----:B------:R-:W-:Y:S01]  /*0fe0*/  ISETP.GE.AND P1, PT, R21, RZ, PT ;  /* 0x000000ff1500720c */ /* 0x000fe20003f26270 */
[----:B------:R-:W3:Y:S01]  /*0ff0*/  LDL.LU R22, [R1+0x34] ;  /* 0x0000340001167983 */ /* 0x000ee20000300800 */
[--C-:B------:R-:W-:Y:S01]  /*1000*/  @!P0 IMAD.IADD R5, R5, 0x1, -R6.reuse ;  /* 0x0000000105058824 */ /* 0x100fe200078e0a06 */
[----:B------:R-:W-:Y:S01]  /*1010*/  ISETP.GE.AND P0, PT, R26, RZ, PT ;  /* 0x000000ff1a00720c */ /* 0x000fe20003f06270 */
[----:B------:R-:W-:Y:S01]  /*1020*/  @!P5 IMAD.IADD R0, R0, 0x1, -R6 ;  /* 0x000000010000d824 */ /* 0x000fe200078e0a06 */
[----:B------:R-:W4:Y:S01]  /*1030*/  LDL.LU R23, [R1+0x38] ;  /* 0x0000380001177983 */ /* 0x000f220000300800 */
[----:B------:R-:W-:Y:S01]  /*1040*/  @!P2 IMAD.MOV R5, RZ, RZ, -R5 ;  /* 0x000000ffff05a224 */ /* 0x000fe200078e0a05 */
[----:B------:R-:W-:-:S02]  /*1050*/  ISETP.GT.U32.AND P5, PT, R6, R12, PT ;  /* 0x0000000c0600720c */ /* 0x000fc40003fa4070 */
[----:B------:R-:W4:Y:S01]  /*1060*/  LDL.LU R29, [R1+0x3c] ;  /* 0x00003c00011d7983 */ /* 0x000f220000300800 */
[----:B------:R-:W-:-:S03]  /*1070*/  ISETP.GE.AND P2, PT, R27, RZ, PT ;  /* 0x000000ff1b00720c */ /* 0x000fc60003f46270 */
[----:B------:R-:W4:Y:S04]  /*1080*/  LDL.LU R3, [R1+0x40] ;  /* 0x0000400001037983 */ /* 0x000f280000300800 */
[----:B------:R-:W4:Y:S04]  /*1090*/  LDL.LU R27, [R1+0x44] ;  /* 0x00004400011b7983 */ /* 0x000f280000300800 */
[----:B------:R-:W4:Y:S04]  /*10a0*/  LDL.LU R26, [R1+0x48] ;  /* 0x00004800011a7983 */ /* 0x000f280000300800 */
[----:B------:R-:W4:Y:S04]  /*10b0*/  LDL.LU R28, [R1+0x4c] ;  /* 0x00004c00011c7983 */ /* 0x000f280000300800 */
[----:B------:R-:W4:Y:S01]  /*10c0*/  LDL R24, [R1+0xd30] ;  /* 0x000d300001187983 */ /* 0x000f220000100800 */
[----:B------:R-:W-:Y:S01]  /*10d0*/  @!P6 IMAD.MOV R0, RZ, RZ, -R0 ;  /* 0x000000ffff00e224 */ /* 0x000fe200078e0a00 */
[----:B------:R-:W-:Y:S01]  /*10e0*/  ISETP.GT.U32.AND P6, PT, R6, R2, PT ;  /* 0x000000020600720c */ /* 0x000fe20003fc4070 */
[----:B------:R-:W-:-:S02]  /*10f0*/  @!P5 IMAD.IADD R12, R12, 0x1, -R6 ;  /* 0x000000010c0cd824 */ /* 0x000fc400078e0a06 */
[----:B------:R-:W-:-:S03]  /*1100*/  IMAD.HI.U32 R8, R4, R14, RZ ;  /* 0x0000000e04087227 */ /* 0x000fc600078e00ff */
[----:B------:R-:W-:Y:S01]  /*1110*/  ISETP.GT.U32.AND P5, PT, R6, R12, PT ;  /* 0x0000000c0600720c */ /* 0x000fe20003fa4070 */
[----:B------:R-:W-:-:S06]  /*1120*/  IMAD.MOV R8, RZ, RZ, -R8 ;  /* 0x000000ffff087224 */ /* 0x000fcc00078e0a08 */
[----:B------:R-:W-:Y:S02]  /*1130*/  @!P6 IMAD.IADD R2, R2, 0x1, -R6 ;  /* 0x000000010202e824 */ /* 0x000fe400078e0a06 */
[----:B------:R-:W-:Y:S02]  /*1140*/  IMAD R14, R6, R8, R14 ;  /* 0x00000008060e7224 */ /* 0x000fe400078e020e */
[----:B------:R-:W-:Y:S01]  /*1150*/  IMAD.HI.U32 R7, R4, R15, RZ ;  /* 0x0000000f04077227 */ /* 0x000fe200078e00ff */
[----:B------:R-:W-:-:S03]  /*1160*/  ISETP.GT.U32.AND P6, PT, R6, R2, PT ;  /* 0x000000020600720c */ /* 0x000fc60003fc4070 */
[----:B------:R-:W-:Y:S01]  /*1170*/  @!P5 IMAD.IADD R12, R12, 0x1, -R6 ;  /* 0x000000010c0cd824 */ /* 0x000fe200078e0a06 */
[----:B------:R-:W-:Y:S01]  /*1180*/  ISETP.GT.U32.AND P5, PT, R6, R14, PT ;  /* 0x0000000e0600720c */ /* 0x000fe20003fa4070 */
[----:B------:R-:W-:Y:S02]  /*1190*/  IMAD.MOV R7, RZ, RZ, -R7 ;  /* 0x000000ffff077224 */ /* 0x000fe400078e0a07 */
[----:B------:R-:W-:-:S04]  /*11a0*/  IMAD.HI.U32 R8, R4, R17, RZ ;  /* 0x0000001104087227 */ /* 0x000fc800078e00ff */
[----:B------:R-:W-:Y:S02]  /*11b0*/  IMAD R15, R6, R7, R15 ;  /* 0x00000007060f7224 */ /* 0x000fe400078e020f */
[----:B------:R-:W-:Y:S02]  /*11c0*/  IMAD.MOV R8, RZ, RZ, -R8 ;  /* 0x000000ffff087224 */ /* 0x000fe400078e0a08 */
[--C-:B------:R-:W-:Y:S01]  /*11d0*/  @!P6 IMAD.IADD R2, R2, 0x1, -R6.reuse ;  /* 0x000000010202e824 */ /* 0x100fe200078e0a06 */
[C---:B------:R-:W-:Y:S01]  /*11e0*/  ISETP.GT.U32.AND P6, PT, R6.reuse, R15, PT ;  /* 0x0000000f0600720c */ /* 0x040fe20003fc4070 */
[----:B------:R-:W-:Y:S02]  /*11f0*/  IMAD R17, R6, R8, R17 ;  /* 0x0000000806117224 */ /* 0x000fe400078e0211 */
[----:B------:R-:W-:-:S03]  /*1200*/  @!P5 IMAD.IADD R14, R14, 0x1, -R6 ;  /* 0x000000010e0ed824 */ /* 0x000fc600078e0a06 */
[----:B------:R-:W-:Y:S01]  /*1210*/  ISETP.GT.U32.AND P5, PT, R6, R17, PT ;  /* 0x000000110600720c */ /* 0x000fe20003fa4070 */
[----:B------:R-:W-:-:S06]  /*1220*/  @!P4 IMAD.MOV R12, RZ, RZ, -R12 ;  /* 0x000000ffff0cc224 */ /* 0x000fcc00078e0a0c */
[----:B------:R-:W-:Y:S01]  /*1230*/  @!P6 IMAD.IADD R15, R15, 0x1, -R6 ;  /* 0x000000010f0fe824 */ /* 0x000fe200078e0a06 */
[----:B------:R-:W-:-:S04]  /*1240*/  ISETP.GT.U32.AND P6, PT, R6, R14, PT ;  /* 0x0000000e0600720c */ /* 0x000fc80003fc4070 */
[----:B------:R-:W-:Y:S01]  /*1250*/  ISETP.GT.U32.AND P4, PT, R6, R15, PT ;  /* 0x0000000f0600720c */ /* 0x000fe20003f84070 */
[----:B------:R-:W-:-:S05]  /*1260*/  @!P5 IMAD.IADD R17, R17, 0x1, -R6 ;  /* 0x000000011111d824 */ /* 0x000fca00078e0a06 */
[----:B------:R-:W-:-:S03]  /*1270*/  ISETP.GT.U32.AND P5, PT, R6, R17, PT ;  /* 0x000000110600720c */ /* 0x000fc60003fa4070 */
[----:B------:R-:W-:-:S04]  /*1280*/  @!P6 IMAD.IADD R14, R14, 0x1, -R6 ;  /* 0x000000010e0ee824 */ /* 0x000fc800078e0a06 */
[----:B------:R-:W-:-:S06]  /*1290*/  @!P4 IMAD.IADD R15, R15, 0x1, -R6 ;  /* 0x000000010f0fc824 */ /* 0x000fcc00078e0a06 */
[----:B------:R-:W-:Y:S02]  /*12a0*/  @!P5 IMAD.IADD R17, R17, 0x1, -R6 ;  /* 0x000000011111d824 */ /* 0x000fe400078e0a06 */
[----:B------:R-:W-:Y:S02]  /*12b0*/  @!P3 IMAD.MOV R2, RZ, RZ, -R2 ;  /* 0x000000ffff02b224 */ /* 0x000fe400078e0a02 */
[----:B------:R-:W-:Y:S02]  /*12c0*/  @!P1 IMAD.MOV R14, RZ, RZ, -R14 ;  /* 0x000000ffff0e9224 */ /* 0x000fe400078e0a0e */
[----:B------:R-:W-:Y:S01]  /*12d0*/  @!P2 IMAD.MOV R17, RZ, RZ, -R17 ;  /* 0x000000ffff11a224 */ /* 0x000fe200078e0a11 */
[----:B--2---:R-:W-:Y:S02]  /*12e0*/  IABS R13, R25 ;  /* 0x00000019000d7213 */ /* 0x004fe40000000000 */
[----:B---3--:R-:W-:-:S03]  /*12f0*/  IABS R16, R22 ;  /* 0x0000001600107213 */ /* 0x008fc60000000000 */
[----:B------:R-:W-:Y:S01]  /*1300*/  IMAD.HI.U32 R7, R4, R13, RZ ;  /* 0x0000000d04077227 */ /* 0x000fe200078e00ff */
[----:B----4-:R-:W-:-:S03]  /*1310*/  IABS R10, R23 ;  /* 0x00000017000a7213 */ /* 0x010fc60000000000 */
[----:B------:R-:W-:Y:S02]  /*1320*/  IMAD.MOV R7, RZ, RZ, -R7 ;  /* 0x000000ffff077224 */ /* 0x000fe400078e0a07 */
[----:B------:R-:W-:-:S04]  /*1330*/  IMAD.HI.U32 R8, R4, R16, RZ ;  /* 0x0000001004087227 */ /* 0x000fc800078e00ff */
[----:B------:R-:W-:Y:S02]  /*1340*/  IMAD R13, R6, R7, R13 ;  /* 0x00000007060d7224 */ /* 0x000fe400078e020d */
[----:B------:R-:W-:Y:S02]  /*1350*/  IMAD.MOV R8, RZ, RZ, -R8 ;  /* 0x000000ffff087224 */ /* 0x000fe400078e0a08 */
[----:B------:R-:W-:Y:S01]  /*1360*/  IMAD.HI.U32 R7, R4, R10, RZ ;  /* 0x0000000a04077227 */ /* 0x000fe200078e00ff */
[----:B------:R-:W-:-:S03]  /*1370*/  IABS R9, R29 ;  /* 0x0000001d00097213 */ /* 0x000fc60000000000 */
[C---:B------:R-:W-:Y:S01]  /*1380*/  IMAD R16, R6.reuse, R8, R16 ;  /* 0x0000000806107224 */ /* 0x040fe200078e0210 */
[----:B------:R-:W-:Y:S01]  /*1390*/  IABS R8, R3 ;  /* 0x0000000300087213 */ /* 0x000fe20000000000 */
[----:B------:R-:W-:Y:S01]  /*13a0*/  IMAD.MOV R7, RZ, RZ, -R7 ;  /* 0x000000ffff077224 */ /* 0x000fe200078e0a07 */
[C---:B------:R-:W-:Y:S02]  /*13b0*/  ISETP.GT.U32.AND P6, PT, R6.reuse, R13, PT ;  /* 0x0000000d0600720c */ /* 0x040fe40003fc4070 */
[C---:B------:R-:W-:Y:S01]  /*13c0*/  ISETP.GT.U32.AND P4, PT, R6.reuse, R16, PT ;  /* 0x000000100600720c */ /* 0x040fe20003f84070 */
[----:B------:R-:W-:Y:S01]  /*13d0*/  IMAD R10, R6, R7, R10 ;  /* 0x00000007060a7224 */ /* 0x000fe200078e020a */
[----:B------:R-:W-:Y:S01]  /*13e0*/  IABS R7, R27 ;  /* 0x0000001b00077213 */ /* 0x000fe20000000000 */
[----:B------:R-:W-:-:S03]  /*13f0*/  IMAD.HI.U32 R18, R4, R8, RZ ;  /* 0x0000000804127227 */ /* 0x000fc600078e00ff */
[----:B------:R-:W-:Y:S01]  /*1400*/  ISETP.GT.U32.AND P5, PT, R6, R10, PT ;  /* 0x0000000a0600720c */ /* 0x000fe20003fa4070 */
[----:B------:R-:W-:-:S04]  /*1410*/  IMAD.HI.U32 R11, R4, R9, RZ ;  /* 0x00000009040b7227 */ /* 0x000fc800078e00ff */
[----:B------:R-:W-:Y:S02]  /*1420*/  IMAD.MOV R18, RZ, RZ, -R18 ;  /* 0x000000ffff127224 */ /* 0x000fe400078e0a12 */
[----:B------:R-:W-:-:S04]  /*1430*/  IMAD.HI.U32 R21, R4, R7, RZ ;  /* 0x0000000704157227 */ /* 0x000fc800078e00ff */
[----:B------:R-:W-:Y:S02]  /*1440*/  IMAD.MOV R11, RZ, RZ, -R11 ;  /* 0x000000ffff0b7224 */ /* 0x000fe400078e0a0b */
[C---:B------:R-:W-:Y:S02]  /*1450*/  IMAD R8, R6.reuse, R18, R8 ;  /* 0x0000001206087224 */ /* 0x040fe400078e0208 */
[----:B------:R-:W-:Y:S02]  /*1460*/  IMAD.MOV R21, RZ, RZ, -R21 ;  /* 0x000000ffff157224 */ /* 0x000fe400078e0a15 */
[----:B------:R-:W-:Y:S02]  /*1470*/  IMAD R9, R6, R11, R9 ;  /* 0x0000000b06097224 */ /* 0x000fe400078e0209 */
[--C-:B------:R-:W-:Y:S01]  /*1480*/  @!P4 IMAD.IADD R16, R16, 0x1, -R6.reuse ;  /* 0x000000011010c824 */ /* 0x100fe200078e0a06 */
[C---:B------:R-:W-:Y:S01]  /*1490*/  ISETP.GT.U32.AND P4, PT, R6.reuse, R8, PT ;  /* 0x000000080600720c */ /* 0x040fe20003f84070 */
[C---:B------:R-:W-:Y:S01]  /*14a0*/  IMAD R7, R6.reuse, R21, R7 ;  /* 0x0000001506077224 */ /* 0x040fe200078e0207 */
[----:B------:R-:W-:Y:S01]  /*14b0*/  IABS R11, R26 ;  /* 0x0000001a000b7213 */ /* 0x000fe20000000000 */
[--C-:B------:R-:W-:Y:S01]  /*14c0*/  @!P6 IMAD.IADD R13, R13, 0x1, -R6.reuse ;  /* 0x000000010d0de824 */ /* 0x100fe200078e0a06 */
[----:B------:R-:W-:Y:S01]  /*14d0*/  ISETP.GT.U32.AND P6, PT, R6, R9, PT ;  /* 0x000000090600720c */ /* 0x000fe20003fc4070 */
[----:B------:R-:W-:Y:S01]  /*14e0*/  @!P5 IMAD.IADD R10, R10, 0x1, -R6 ;  /* 0x000000010a0ad824 */ /* 0x000fe200078e0a06 */
[----:B------:R-:W-:Y:S01]  /*14f0*/  ISETP.GT.U32.AND P5, PT, R6, R7, PT ;  /* 0x000000070600720c */ /* 0x000fe20003fa4070 */
[----:B------:R-:W-:Y:S01]  /*1500*/  IMAD.HI.U32 R20, R4, R11, RZ ;  /* 0x0000000b04147227 */ /* 0x000fe200078e00ff */
[----:B------:R-:W-:-:S03]  /*1510*/  ISETP.GT.U32.AND P3, PT, R6, R16, PT ;  /* 0x000000100600720c */ /* 0x000fc60003f64070 */
[----:B------:R-:W-:Y:S02]  /*1520*/  IMAD.MOV R20, RZ, RZ, -R20 ;  /* 0x000000ffff147224 */ /* 0x000fe400078e0a14 */
[--C-:B------:R-:W-:Y:S02]  /*1530*/  @!P4 IMAD.IADD R8, R8, 0x1, -R6.reuse ;  /* 0x000000010808c824 */ /* 0x100fe400078e0a06 */
[C---:B------:R-:W-:Y:S02]  /*1540*/  IMAD R11, R6.reuse, R20, R11 ;  /* 0x00000014060b7224 */ /* 0x040fe400078e020b */
[--C-:B------:R-:W-:Y:S01]  /*1550*/  @!P6 IMAD.IADD R9, R9, 0x1, -R6.reuse ;  /* 0x000000010909e824 */ /* 0x100fe200078e0a06 */
[C---:B------:R-:W-:Y:S01]  /*1560*/  ISETP.GT.U32.AND P6, PT, R6.reuse, R13, PT ;  /* 0x0000000d0600720c */ /* 0x040fe20003fc4070 */
[--C-:B------:R-:W-:Y:S01]  /*1570*/  @!P5 IMAD.IADD R7, R7, 0x1, -R6.reuse ;  /* 0x000000010707d824 */ /* 0x100fe200078e0a06 */
[----:B------:R-:W-:Y:S01]  /*1580*/  ISETP.GT.U32.AND P4, PT, R6, R10, PT ;  /* 0x0000000a0600720c */ /* 0x000fe20003f84070 */
[----:B------:R-:W-:Y:S01]  /*1590*/  @!P3 IMAD.IADD R16, R16, 0x1, -R6 ;  /* 0x000000011010b824 */ /* 0x000fe200078e0a06 */
[----:B------:R-:W-:-:S02]  /*15a0*/  ISETP.GT.U32.AND P5, PT, R6, R8, PT ;  /* 0x000000080600720c */ /* 0x000fc40003fa4070 */
[----:B------:R-:W-:-:S07]  /*15b0*/  ISETP.GT.U32.AND P3, PT, R6, R11, PT ;  /* 0x0000000b0600720c */ /* 0x000fce0003f64070 */
[--C-:B------:R-:W-:Y:S01]  /*15c0*/  @!P6 IMAD.IADD R13, R13, 0x1, -R6.reuse ;  /* 0x000000010d0de824 */ /* 0x100fe200078e0a06 */
[----:B------:R-:W-:Y:S01]  /*15d0*/  ISETP.GE.AND P6, PT, R25, RZ, PT ;  /* 0x000000ff1900720c */ /* 0x000fe20003fc6270 */
[--C-:B------:R-:W-:Y:S01]  /*15e0*/  @!P4 IMAD.IADD R10, R10, 0x1, -R6.reuse ;  /* 0x000000010a0ac824 */ /* 0x100fe200078e0a06 */
[----:B------:R-:W2:Y:S01]  /*15f0*/  LDL.LU R25, [R1+0xd7c] ;  /* 0x000d7c0001197983 */ /* 0x000ea20000300800 */
[----:B------:R-:W-:Y:S01]  /*1600*/  ISETP.GE.AND P4, PT, R22, RZ, PT ;  /* 0x000000ff1600720c */ /* 0x000fe20003f86270 */
[--C-:B------:R-:W-:Y:S01]  /*1610*/  @!P5 IMAD.IADD R8, R8, 0x1, -R6.reuse ;  /* 0x000000010808d824 */ /* 0x100fe200078e0a06 */
[----:B------:R-:W-:Y:S01]  /*1620*/  ISETP.GE.AND P5, PT, R23, RZ, PT ;  /* 0x000000ff1700720c */ /* 0x000fe20003fa6270 */
[----:B------:R-:W3:Y:S01]  /*1630*/  LDL.LU R22, [R1+0xd78] ;  /* 0x000d780001167983 */ /* 0x000ee20000300800 */
[----:B------:R-:W-:Y:S01]  /*1640*/  @!P3 IMAD.IADD R11, R11, 0x1, -R6 ;  /* 0x000000010b0bb824 */ /* 0x000fe200078e0a06 */
[----:B------:R-:W-:Y:S02]  /*1650*/  ISETP.GE.AND P3, PT, R3, RZ, PT ;  /* 0x000000ff0300720c */ /* 0x000fe40003f66270 */
[----:B------:R-:W4:Y:S04]  /*1660*/  LDL.LU R23, [R1+0xd74] ;  /* 0x000d740001177983 */ /* 0x000f280000300800 */
[----:B------:R-:W2:Y:S01]  /*1670*/  LDL.LU R3, [R1+0xd70] ;  /* 0x000d700001037983 */ /* 0x000ea20000300800 */
[----:B------:R-:W-:-:S02]  /*1680*/  ISETP.GT.U32.AND P1, PT, R6, R9, PT ;  /* 0x000000090600720c */ /* 0x000fc40003f24070 */
[----:B------:R-:W-:Y:S02]  /*1690*/  ISETP.GE.AND P2, PT, R29, RZ, PT ;  /* 0x000000ff1d00720c */ /* 0x000fe40003f46270 */
[----:B------:R-:W-:-:S09]  /*16a0*/  IABS R19, R24 ;  /* 0x0000001800137213 */ /* 0x000fd20000000000 */
[----:B------:R-:W-:-:S04]  /*16b0*/  @!P1 IMAD.IADD R9, R9, 0x1, -R6 ;  /* 0x0000000109099824 */ /* 0x000fc800078e0a06 */
[----:B------:R-:W-:Y:S01]  /*16c0*/  @!P2 IMAD.MOV R9, RZ, RZ, -R9 ;  /* 0x000000ffff09a224 */ /* 0x000fe200078e0a09 */
[----:B------:R-:W-:Y:S02]  /*16d0*/  ISETP.GE.AND P2, PT, R24, RZ, PT ;  /* 0x000000ff1800720c */ /* 0x000fe40003f46270 */
[----:B------:R-:W4:Y:S01]  /*16e0*/  LDL.LU R24, [R1+0xd6c] ;  /* 0x000d6c0001187983 */ /* 0x000f220000300800 */
[----:B------:R-:W-:Y:S01]  /*16f0*/  @!P0 IMAD.MOV R15, RZ, RZ, -R15 ;  /* 0x000000ffff0f8224 */ /* 0x000fe200078e0a0f */
[----:B------:R-:W-:Y:S01]  /*1700*/  ISETP.GT.U32.AND P0, PT, R6, R7, PT ;  /* 0x000000070600720c */ /* 0x000fe20003f04070 */
[----:B------:R-:W-:-:S04]  /*1710*/  IMAD.HI.U32 R20, R4, R19, RZ ;  /* 0x0000001304147227 */ /* 0x000fc800078e00ff */
[----:B------:R-:W-:Y:S01]  /*1720*/  IMAD.MOV R20, RZ, RZ, -R20 ;  /* 0x000000ffff147224 */ /* 0x000fe200078e0a14 */
[----:B------:R-:W0:Y:S03]  /*1730*/  S2R R29, SR_TID.X ;  /* 0x00000000001d7919 */ /* 0x000e260000002100 */
[----:B------:R-:W-:-:S04]  /*1740*/  IMAD R19, R6, R20, R19 ;  /* 0x0000001406137224 */ /* 0x000fc800078e0213 */
[----:B------:R-:W-:Y:S01]  /*1750*/  @!P0 IMAD.IADD R7, R7, 0x1, -R6 ;  /* 0x0000000107078824 */ /* 0x000fe200078e0a06 */
[----:B------:R-:W-:Y:S01]  /*1760*/  ISETP.GT.U32.AND P0, PT, R6, R19, PT ;  /* 0x000000130600720c */ /* 0x000fe20003f04070 */
[----:B------:R-:W-:Y:S01]  /*1770*/  @!P6 IMAD.MOV R13, RZ, RZ, -R13 ;  /* 0x000000ffff0de224 */ /* 0x000fe200078e0a0d */
[----:B------:R-:W-:-:S11]  /*1780*/  IABS R18, R28 ;  /* 0x0000001c00127213 */ /* 0x000fd60000000000 */
[----:B------:R-:W-:Y:S01]  /*1790*/  @!P0 IMAD.IADD R19, R19, 0x1, -R6 ;  /* 0x0000000113138824 */ /* 0x000fe200078e0a06 */
[----:B------:R-:W-:Y:S02]  /*17a0*/  ISETP.GE.AND P0, PT, R27, RZ, PT ;  /* 0x000000ff1b00720c */ /* 0x000fe40003f06270 */
[----:B------:R-:W1:Y:S01]  /*17b0*/  LDC R27, c[0x0][0x230] ;  /* 0x00008c00ff1b7b82 */ /* 0x000e620000000800 */
[----:B------:R-:W-:Y:S01]  /*17c0*/  ISETP.GT.U32.AND P6, PT, R6, R11, PT ;  /* 0x0000000b0600720c */ /* 0x000fe20003fc4070 */
[----:B------:R-:W-:-:S04]  /*17d0*/  IMAD.HI.U32 R21, R4, R18, RZ ;  /* 0x0000001204157227 */ /* 0x000fc800078e00ff */
[----:B------:R-:W-:Y:S02]  /*17e0*/  IMAD.MOV R4, RZ, RZ, -R21 ;  /* 0x000000ffff047224 */ /* 0x000fe400078e0a15 */
[C---:B0-----:R-:W-:Y:S01]  /*17f0*/  IMAD.SHL.U32 R20, R29.reuse, 0x2, RZ ;  /* 0x000000021d147824 */ /* 0x041fe200078e00ff */
[----:B------:R-:W-:Y:S01]  /*1800*/  LOP3.LUT R21, R29, 0x7, RZ, 0xc0, !PT ;  /* 0x000000071d157812 */ /* 0x000fe200078ec0ff */
[----:B------:R-:W-:-:S03]  /*1810*/  IMAD R4, R6, R4, R18 ;  /* 0x0000000406047224 */ /* 0x000fc600078e0212 */
[----:B------:R-:W-:Y:S01]  /*1820*/  LOP3.LUT R18, R20, 0x10, RZ, 0xc0, !PT ;  /* 0x0000001014127812 */ /* 0x000fe200078ec0ff */
[----:B------:R-:W-:Y:S01]  /*1830*/  @!P6 IMAD.IADD R11, R11, 0x1, -R6 ;  /* 0x000000010b0be824 */ /* 0x000fe200078e0a06 */
[----:B------:R-:W-:Y:S01]  /*1840*/  ISETP.GE.AND P6, PT, R26, RZ, PT ;  /* 0x000000ff1a00720c */ /* 0x000fe20003fc6270 */
[----:B------:R-:W-:Y:S01]  /*1850*/  IMAD R26, R21, 0x210, RZ ;  /* 0x00000210151a7824 */ /* 0x000fe200078e02ff */
[----:B------:R-:W-:Y:S01]  /*1860*/  LOP3.LUT R18, R18, 0x20, R29, 0xf8, !PT ;  /* 0x0000002012127812 */ /* 0x000fe200078ef81d */
[----:B-1----:R-:W-:-:S03]  /*1870*/  VIADD R27, R27, 0x3f ;  /* 0x0000003f1b1b7836 */ /* 0x002fc60000000000 */
[----:B------:R-:W-:Y:S02]  /*1880*/  LOP3.LUT R18, R26, R18, RZ, 0x3c, !PT ;  /* 0x000000121a127212 */ /* 0x000fe400078e3cff */
[----:B------:R-:W-:Y:S02]  /*1890*/  SHF.R.S32.HI R26, RZ, 0x1f, R27 ;  /* 0x0000001fff1a7819 */ /* 0x000fe4000001141b */
[----:B------:R-:W-:Y:S02]  /*18a0*/  ISETP.GT.U32.AND P1, PT, R6, R4, PT ;  /* 0x000000040600720c */ /* 0x000fe40003f24070 */
[----:B------:R-:W-:Y:S02]  /*18b0*/  LEA.HI R27, R26, R27, RZ, 0x6 ;  /* 0x0000001b1a1b7211 */ /* 0x000fe400078f30ff */
[----:B------:R-:W0:Y:S09]  /*18c0*/  S2R R26, SR_TID.X ;  /* 0x00000000001a7919 */ /* 0x000e320000002100 */
[----:B------:R-:W-:-:S05]  /*18d0*/  @!P1 IMAD.IADD R4, R4, 0x1, -R6 ;  /* 0x0000000104049824 */ /* 0x000fca00078e0a06 */
[C---:B------:R-:W-:Y:S01]  /*18e0*/  ISETP.GT.U32.AND P1, PT, R6.reuse, R4, PT ;  /* 0x000000040600720c */ /* 0x040fe20003f24070 */
[----:B------:R-:W-:Y:S01]  /*18f0*/  @!P4 IMAD.MOV R16, RZ, RZ, -R16 ;  /* 0x000000ffff10c224 */ /* 0x000fe200078e0a10 */
[----:B------:R-:W-:Y:S01]  /*1900*/  ISETP.GT.U32.AND P4, PT, R6, R19, PT ;  /* 0x000000130600720c */ /* 0x000fe20003f84070 */
[----:B------:R-:W-:Y:S02]  /*1910*/  IMAD R21, R21, 0x90, RZ ;  /* 0x0000009015157824 */ /* 0x000fe400078e02ff */
[----:B------:R-:W-:-:S08]  /*1920*/  IMAD.SHL.U32 R29, R29, 0x100, RZ ;  /* 0x000001001d1d7824 */ /* 0x000fd000078e00ff */
[----:B------:R-:W-:Y:S01]  /*1930*/  @!P1 IMAD.IADD R4, R4, 0x1, -R6 ;  /* 0x0000000104049824 */ /* 0x000fe200078e0a06 */
[----:B------:R-:W-:Y:S02]  /*1940*/  ISETP.GE.AND P1, PT, R28, RZ, PT ;  /* 0x000000ff1c00720c */ /* 0x000fe40003f26270 */
[----:B0-----:R-:W-:Y:S02]  /*1950*/  LOP3.LUT R26, R26, 0x3f, RZ, 0xc0, !PT ;  /* 0x0000003f1a1a7812 */ /* 0x001fe400078ec0ff */
[----:B------:R-:W-:Y:S01]  /*1960*/  LOP3.LUT R28, R21, 0x30, R20, 0x78, !PT ;  /* 0x00000030151c7812 */ /* 0x000fe200078e7814 */
[----:B------:R-:W-:Y:S02]  /*1970*/  @!P4 IMAD.IADD R19, R19, 0x1, -R6 ;  /* 0x000000011313c824 */ /* 0x000fe400078e0a06 */
[----:B------:R-:W-:Y:S02]  /*1980*/  IMAD R20, R26, UR5, RZ ;  /* 0x000000051a147c24 */ /* 0x000fe4000f8e02ff */
[----:B------:R-:W-:Y:S01]  /*1990*/  @!P5 IMAD.MOV R10, RZ, RZ, -R10 ;  /* 0x000000ffff0ad224 */ /* 0x000fe200078e0a0a */
[----:B------:R-:W-:-:S03]  /*19a0*/  LOP3.LUT R29, R18, 0x1000, R29, 0xf8, !PT ;  /* 0x00001000121d7812 */ /* 0x000fc600078ef81d */
[----:B------:R-:W-:Y:S01]  /*19b0*/  @!P1 IMAD.MOV R4, RZ, RZ, -R4 ;  /* 0x000000ffff049224 */ /* 0x000fe200078e0a04 */
[----:B------:R-:W0:Y:S01]  /*19c0*/  LDC R26, c[0x0][0x238] ;  /* 0x00008e00ff1a7b82 */ /* 0x000e220000000800 */
[----:B------:R-:W-:Y:S02]  /*19d0*/  @!P2 IMAD.MOV R19, RZ, RZ, -R19 ;  /* 0x000000ffff13a224 */ /* 0x000fe400078e0a13 */
[----:B------:R-:W-:Y:S02]  /*19e0*/  @!P3 IMAD.MOV R8, RZ, RZ, -R8 ;  /* 0x000000ffff08b224 */ /* 0x000fe400078e0a08 */
[----:B------:R-:W-:Y:S02]  /*19f0*/  @!P0 IMAD.MOV R7, RZ, RZ, -R7 ;  /* 0x000000ffff078224 */ /* 0x000fe400078e0a07 */
[----:B------:R-:W-:Y:S02]  /*1a00*/  @!P6 IMAD.MOV R11, RZ, RZ, -R11 ;  /* 0x000000ffff0be224 */ /* 0x000fe400078e0a0b */
[----:B0-----:R-:W-:Y:S01]  /*1a10*/  IMAD R21, R26, 0x3f, RZ ;  /* 0x0000003f1a157824 */ /* 0x001fe200078e02ff */
[----:B--2---:R-:W-:-:S02]  /*1a20*/  ISETP.NE.AND P4, PT, R3, RZ, PT ;  /* 0x000000ff0300720c */ /* 0x004fc40003f85270 */
[----:B------:R-:W-:Y:S02]  /*1a30*/  LOP3.LUT R6, RZ, R3, RZ, 0x33, !PT ;  /* 0x00000003ff067212 */ /* 0x000fe400078e33ff */
[----:B------:R-:W-:Y:S01]  /*1a40*/  LEA R3, P5, R20, UR6, 0x1 ;  /* 0x0000000614037c11 */ /* 0x000fe2000f8a08ff */
[----:B------:R-:W-:Y:S01]  /*1a50*/  ULDC UR6, c[0x0][0x234] ;  /* 0x00008d0000067ab9 */ /* 0x000fe20000000800 */
[C---:B------:R-:W-:Y:S02]  /*1a60*/  SEL R18, R6.reuse, R0, !P4 ;  /* 0x0000000006127207 */ /* 0x040fe40006000000 */
[----:B------:R-:W-:Y:S02]  /*1a70*/  SEL R5, R6, R5, !P4 ;  /* 0x0000000506057207 */ /* 0x000fe40006000000 */
[----:B------:R-:W-:Y:S01]  /*1a80*/  LEA.HI.X.SX32 R0, R20, UR7, 0x1, P5 ;  /* 0x0000000714007c11 */ /* 0x000fe2000a8f0eff */
[----:B------:R-:W-:Y:S01]  /*1a90*/  ULDC UR7, c[0x0][0x240] ;  /* 0x0000900000077ab9 */ /* 0x000fe20000000800 */
[----:B------:R-:W-:Y:S01]  /*1aa0*/  SEL R2, R6, R2, !P4 ;  /* 0x0000000206027207 */ /* 0x000fe20006000000 */
[----:B------:R-:W-:Y:S01]  /*1ab0*/  IMAD R18, R18, UR7, RZ ;  /* 0x0000000712127c24 */ /* 0x000fe2000f8e02ff */
[C---:B------:R-:W-:Y:S01]  /*1ac0*/  SEL R4, R6.reuse, R4, !P4 ;  /* 0x0000000406047207 */ /* 0x040fe20006000000 */
[----:B------:R-:W-:Y:S01]  /*1ad0*/  IMAD R5, R5, UR7, RZ ;  /* 0x0000000705057c24 */ /* 0x000fe2000f8e02ff */
[----:B------:R-:W-:-:S02]  /*1ae0*/  SEL R12, R6, R12, !P4 ;  /* 0x0000000c060c7207 */ /* 0x000fc40006000000 */
[----:B------:R-:W-:Y:S01]  /*1af0*/  SEL R19, R6, R19, !P4 ;  /* 0x0000001306137207 */ /* 0x000fe20006000000 */
[----:B------:R-:W-:Y:S01]  /*1b00*/  IMAD R20, R2, UR7, RZ ;  /* 0x0000000702147c24 */ /* 0x000fe2000f8e02ff */
[C---:B------:R-:W-:Y:S02]  /*1b10*/  SEL R14, R6.reuse, R14, !P4 ;  /* 0x0000000e060e7207 */ /* 0x040fe40006000000 */
[C---:B------:R-:W-:Y:S02]  /*1b20*/  SEL R15, R6.reuse, R15, !P4 ;  /* 0x0000000f060f7207 */ /* 0x040fe40006000000 */
[C---:B------:R-:W-:Y:S02]  /*1b30*/  SEL R17, R6.reuse, R17, !P4 ;  /* 0x0000001106117207 */ /* 0x040fe40006000000 */
[C---:B------:R-:W-:Y:S02]  /*1b40*/  SEL R13, R6.reuse, R13, !P4 ;  /* 0x0000000d060d7207 */ /* 0x040fe40006000000 */
[----:B------:R-:W-:-:S02]  /*1b50*/  SEL R16, R6, R16, !P4 ;  /* 0x0000001006107207 */ /* 0x000fc40006000000 */
[C---:B------:R-:W-:Y:S02]  /*1b60*/  SEL R10, R6.reuse, R10, !P4 ;  /* 0x0000000a060a7207 */ /* 0x040fe40006000000 */
[C---:B------:R-:W-:Y:S02]  /*1b70*/  SEL R9, R6.reuse, R9, !P4 ;  /* 0x0000000906097207 */ /* 0x040fe40006000000 */
[C---:B------:R-:W-:Y:S02]  /*1b80*/  SEL R8, R6.reuse, R8, !P4 ;  /* 0x0000000806087207 */ /* 0x040fe40006000000 */
[C---:B------:R-:W-:Y:S02]  /*1b90*/  SEL R7, R6.reuse, R7, !P4 ;  /* 0x0000000706077207 */ /* 0x040fe40006000000 */
[----:B------:R-:W-:Y:S01]  /*1ba0*/  SEL R11, R6, R11, !P4 ;  /* 0x0000000b060b7207 */ /* 0x000fe20006000000 */
[----:B------:R-:W-:Y:S01]  /*1bb0*/  IMAD R6, R25, UR6, RZ ;  /* 0x0000000619067c24 */ /* 0x000fe2000f8e02ff */
[----:B------:R-:W-:Y:S01]  /*1bc0*/  LEA R25, P5, R18, R3, 0x1 ;  /* 0x0000000312197211 */ /* 0x000fe200078a08ff */
[----:B------:R-:W-:-:S02]  /*1bd0*/  IMAD R2, R4, UR7, RZ ;  /* 0x0000000704027c24 */ /* 0x000fc4000f8e02ff */
[----:B------:R-:W-:Y:S02]  /*1be0*/  IMAD R12, R12, UR7, RZ ;  /* 0x000000070c0c7c24 */ /* 0x000fe4000f8e02ff */
[----:B------:R-:W-:Y:S01]  /*1bf0*/  IMAD R4, R19, UR7, RZ ;  /* 0x0000000713047c24 */ /* 0x000fe2000f8e02ff */
[----:B------:R-:W-:Y:S01]  /*1c00*/  LEA R19, P2, R5, R3, 0x1 ;  /* 0x0000000305137211 */ /* 0x000fe200078408ff */
[----:B------:R0:W-:Y:S01]  /*1c10*/  STL [R1+0xd10], R25 ;  /* 0x000d101901007387 */ /* 0x0001e20000100800 */
[----:B------:R-:W-:-:S03]  /*1c20*/  IMAD R14, R14, UR7, RZ ;  /* 0x000000070e0e7c24 */ /* 0x000fc6000f8e02ff */
[----:B------:R1:W-:Y:S01]  /*1c30*/  STL [R1+0xd14], R19 ;  /* 0x000d141301007387 */ /* 0x0003e20000100800 */
[----:B------:R-:W-:Y:S01]  /*1c40*/  IMAD R15, R15, UR7, RZ ;  /* 0x000000070f0f7c24 */ /* 0x000fe2000f8e02ff */
[-C--:B0-----:R-:W-:Y:S02]  /*1c50*/  LEA R25, P0, R12, R3.reuse, 0x1 ;  /* 0x000000030c197211 */ /* 0x081fe400078008ff */
[----:B-1----:R-:W-:-:S03]  /*1c60*/  LEA R19, P1, R20, R3, 0x1 ;  /* 0x0000000314137211 */ /* 0x002fc600078208ff */
[----:B------:R0:W-:Y:S01]  /*1c70*/  STL [R1+0xd18], R25 ;  /* 0x000d181901007387 */ /* 0x0001e20000100800 */
[----:B------:R-:W-:-:S03]  /*1c80*/  IMAD R17, R17, UR7, RZ ;  /* 0x0000000711117c24 */ /* 0x000fc6000f8e02ff */
[----:B------:R1:W-:Y:S01]  /*1c90*/  STL [R1+0xd1c], R19 ;  /* 0x000d1c1301007387 */ /* 0x0003e20000100800 */
[-C--:B0-----:R-:W-:Y:S02]  /*1ca0*/  LEA R25, P4, R14, R3.reuse, 0x1 ;  /* 0x000000030e197211 */ /* 0x081fe400078808ff */
[----:B-1----:R-:W-:-:S03]  /*1cb0*/  LEA R19, P3, R15, R3, 0x1 ;  /* 0x000000030f137211 */ /* 0x002fc600078608ff */
[----:B------:R0:W-:Y:S01]  /*1cc0*/  STL [R1+0xd20], R25 ;  /* 0x000d201901007387 */ /* 0x0001e20000100800 */
[----:B------:R-:W-:-:S03]  /*1cd0*/  IMAD R13, R13, UR7, RZ ;  /* 0x000000070d0d7c24 */ /* 0x000fc6000f8e02ff */
[----:B------:R1:W-:Y:S01]  /*1ce0*/  STL [R1+0xd24], R19 ;  /* 0x000d241301007387 */ /* 0x0003e20000100800 */
[----:B------:R-:W-:Y:S01]  /*1cf0*/  IMAD R16, R16, UR7, RZ ;  /* 0x0000000710107c24 */ /* 0x000fe2000f8e02ff */
[----:B0-----:R-:W-:Y:S02]  /*1d00*/  LEA R25, P6, R17, R3, 0x1 ;  /* 0x0000000311197211 */ /* 0x001fe400078c08ff */
[----:B-1----:R-:W-:-:S03]  /*1d10*/  LEA.HI.X.SX32 R19, R18, R0, 0x1, P5 ;  /* 0x0000000012137211 */ /* 0x002fc600028f0eff */
[----:B------:R0:W-:Y:S01]  /*1d20*/  STL [R1+0xd28], R25 ;  /* 0x000d281901007387 */ /* 0x0001e20000100800 */
[-C--:B------:R-:W-:Y:S01]  /*1d30*/  LEA.HI.X.SX32 R18, R5, R0.reuse, 0x1, P2 ;  /* 0x0000000005127211 */ /* 0x080fe200010f0eff */
[----:B------:R-:W-:Y:S02]  /*1d40*/  IMAD R10, R10, UR7, RZ ;  /* 0x000000070a0a7c24 */ /* 0x000fe4000f8e02ff */
[----:B------:R1:W-:Y:S01]  /*1d50*/  STL [R1+0xd08], R19 ;  /* 0x000d081301007387 */ /* 0x0003e20000100800 */
[----:B------:R-:W-:Y:S01]  /*1d60*/  LEA.HI.X.SX32 R5, R12, R0, 0x1, P0 ;  /* 0x000000000c057211 */ /* 0x000fe200000f0eff */
[----:B------:R-:W-:Y:S01]  /*1d70*/  IMAD R9, R9, UR7, RZ ;  /* 0x0000000709097c24 */ /* 0x000fe2000f8e02ff */
[-C--:B0-----:R-:W-:Y:S02]  /*1d80*/  LEA R25, P5, R13, R3.reuse, 0x1 ;  /* 0x000000030d197211 */ /* 0x081fe400078a08ff */
[----:B-1----:R-:W-:-:S03]  /*1d90*/  LEA R19, P2, R16, R3, 0x1 ;  /* 0x0000000310137211 */ /* 0x002fc600078408ff */
[----:B------:R-:W-:Y:S01]  /*1da0*/  STL [R1+0xd0c], R25 ;  /* 0x000d0c1901007387 */ /* 0x000fe20000100800 */
[----:B------:R-:W-:-:S03]  /*1db0*/  LEA.HI.X.SX32 R12, R20, R0, 0x1, P1 ;  /* 0x00000000140c7211 */ /* 0x000fc600008f0eff */
[----:B------:R0:W-:Y:S01]  /*1dc0*/  STL [R1+0xd00], R18 ;  /* 0x000d001201007387 */ /* 0x0001e20000100800 */
[----:B------:R-:W-:-:S03]  /*1dd0*/  IMAD R8, R8, UR7, RZ ;  /* 0x0000000708087c24 */ /* 0x000fc6000f8e02ff */
[----:B------:R-:W-:Y:S04]  /*1de0*/  STL [R1+0xd04], R19 ;  /* 0x000d041301007387 */ /* 0x000fe80000100800 */
[----:B------:R1:W-:Y:S01]  /*1df0*/  STL [R1+0xcf8], R5 ;  /* 0x000cf80501007387 */ /* 0x0003e20000100800 */
[----:B0-----:R-:W-:Y:S01]  /*1e00*/  LEA R18, P0, R10, R3, 0x1 ;  /* 0x000000030a127211 */ /* 0x001fe200078008ff */
[----:B------:R-:W-:Y:S01]  /*1e10*/  IMAD R7, R7, UR7, RZ ;  /* 0x0000000707077c24 */ /* 0x000fe2000f8e02ff */
[----:B------:R-:W-:-:S03]  /*1e20*/  LEA.HI.X.SX32 R14, R14, R0, 0x1, P4 ;  /* 0x000000000e0e7211 */ /* 0x000fc600020f0eff */
[----:B------:R-:W-:Y:S01]  /*1e30*/  STL [R1+0xcfc], R18 ;  /* 0x000cfc1201007387 */ /* 0x000fe20000100800 */
[----:B-1----:R-:W-:-:S03]  /*1e40*/  LEA R5, P1, R9, R3, 0x1 ;  /* 0x0000000309057211 */ /* 0x002fc600078208ff */
[----:B------:R0:W-:Y:S01]  /*1e50*/  STL [R1+0xcf0], R12 ;  /* 0x000cf00c01007387 */ /* 0x0001e20000100800 */
[----:B------:R-:W-:-:S03]  /*1e60*/  IMAD R11, R11, UR7, RZ ;  /* 0x000000070b0b7c24 */ /* 0x000fc6000f8e02ff */
[----:B------:R1:W-:Y:S01]  /*1e70*/  STL [R1+0xcf4], R5 ;  /* 0x000cf40501007387 */ /* 0x0003e20000100800 */
[----:B0-----:R-:W-:-:S03]  /*1e80*/  LEA R12, P4, R8, R3, 0x1 ;  /* 0x00000003080c7211 */ /* 0x001fc600078808ff */
[----:B------:R0:W-:Y:S01]  /*1e90*/  STL [R1+0xce8], R14 ;  /* 0x000ce80e01007387 */ /* 0x0001e20000100800 */
[----:B-1----:R-:W-:-:S03]  /*1ea0*/  LEA.HI.X.SX32 R5, R15, R0, 0x1, P3 ;  /* 0x000000000f057211 */ /* 0x002fc600018f0eff */
[----:B------:R1:W-:Y:S04]  /*1eb0*/  STL [R1+0xcec], R12 ;  /* 0x000cec0c01007387 */ /* 0x0003e80000100800 */
[----:B------:R2:W-:Y:S01]  /*1ec0*/  STL [R1+0xce0], R5 ;  /* 0x000ce00501007387 */ /* 0x0005e20000100800 */
[----:B0-----:R-:W-:Y:S02]  /*1ed0*/  LEA R14, P3, R7, R3, 0x1 ;  /* 0x00000003070e7211 */ /* 0x001fe400078608ff */
[----:B-1----:R-:W-:-:S03]  /*1ee0*/  LEA.HI.X.SX32 R12, R17, R0, 0x1, P6 ;  /* 0x00000000110c7211 */ /* 0x002fc600030f0eff */
[----:B------:R-:W-:Y:S01]  /*1ef0*/  STL [R1+0xce4], R14 ;  /* 0x000ce40e01007387 */ /* 0x000fe20000100800 */
[----:B--2---:R-:W-:-:S03]  /*1f00*/  LEA R5, P6, R11, R3, 0x1 ;  /* 0x000000030b057211 */ /* 0x004fc600078c08ff */
[----:B------:R0:W-:Y:S01]  /*1f10*/  STL [R1+0x4cc], R12 ;  /* 0x0004cc0c01007387 */ /* 0x0001e20000100800 */
[----:B------:R-:W-:-:S03]  /*1f20*/  LEA.HI.X.SX32 R13, R13, R0, 0x1, P5 ;  /* 0x000000000d0d7211 */ /* 0x000fc600028f0eff */
[----:B------:R1:W-:Y:S01]  /*1f30*/  STL [R1+0xcc8], R5 ;  /* 0x000cc80501007387 */ /* 0x0003e20000100800 */
[----:B0-----:R-:W-:-:S03]  /*1f40*/  LEA R12, P5, R2, R3, 0x1 ;  /* 0x00000003020c7211 */ /* 0x001fc600078a08ff */
[----:B------:R-:W-:Y:S01]  /*1f50*/  STL [R1+0x4d0], R13 ;  /* 0x0004d00d01007387 */ /* 0x000fe20000100800 */
[----:B-1----:R-:W-:-:S03]  /*1f60*/  LEA.HI.X.SX32 R5, R16, R0, 0x1, P2 ;  /* 0x0000000010057211 */ /* 0x002fc600010f0eff */
[----:B------:R-:W-:Y:S01]  /*1f70*/  STL [R1+0xcd0], R12 ;  /* 0x000cd00c01007387 */ /* 0x000fe20000100800 */
[----:B------:R-:W-:Y:S02]  /*1f80*/  LEA R18, P2, R6, UR10, 0x1 ;  /* 0x0000000a06127c11 */ /* 0x000fe4000f8408ff */
[-C--:B------:R-:W-:Y:S01]  /*1f90*/  LEA.HI.X.SX32 R10, R10, R0.reuse, 0x1, P0 ;  /* 0x000000000a0a7211 */ /* 0x080fe200000f0eff */
[----:B------:R0:W-:Y:S01]  /*1fa0*/  STL [R1+0x4d4], R5 ;  /* 0x0004d40501007387 */ /* 0x0001e20000100800 */
[----:B------:R-:W-:Y:S02]  /*1fb0*/  LEA.HI.X.SX32 R19, R6, UR11, 0x1, P2 ;  /* 0x0000000b06137c11 */ /* 0x000fe400090f0eff */
[-C--:B------:R-:W-:Y:S01]  /*1fc0*/  LEA.HI.X.SX32 R6, R8, R0.reuse, 0x1, P4 ;  /* 0x0000000008067211 */ /* 0x080fe200020f0eff */
[----:B------:R-:W-:Y:S01]  /*1fd0*/  STL [R1+0x4d8], R10 ;  /* 0x0004d80a01007387 */ /* 0x000fe20000100800 */
[----:B0-----:R-:W-:Y:S02]  /*1fe0*/  LEA R5, P0, R4, R3, 0x1 ;  /* 0x0000000304057211 */ /* 0x001fe400078008ff */
[----:B------:R-:W-:Y:S01]  /*1ff0*/  LEA.HI.X.SX32 R3, R9, R0, 0x1, P1 ;  /* 0x0000000009037211 */ /* 0x000fe200008f0eff */
[----:B---3--:R-:W-:-:S02]  /*2000*/  IMAD R22, R22, UR6, RZ ;  /* 0x0000000616167c24 */ /* 0x008fc4000f8e02ff */
[----:B------:R0:W-:Y:S01]  /*2010*/  STL [R1+0xcd8], R5 ;  /* 0x000cd80501007387 */ /* 0x0001e20000100800 */
[----:B----4-:R-:W-:Y:S02]  /*2020*/  IMAD R23, R23, UR6, RZ ;  /* 0x0000000617177c24 */ /* 0x010fe4000f8e02ff */
[----:B------:R-:W-:Y:S01]  /*2030*/  IMAD R24, R24, UR6, RZ ;  /* 0x0000000618187c24 */ /* 0x000fe2000f8e02ff */
[----:B------:R1:W-:Y:S01]  /*2040*/  STL [R1+0x4dc], R3 ;  /* 0x0004dc0301007387 */ /* 0x0003e20000100800 */
[----:B------:R-:W-:Y:S02]  /*2050*/  LEA R16, P1, R22, UR10, 0x1 ;  /* 0x0000000a16107c11 */ /* 0x000fe4000f8208ff */
[-C--:B0-----:R-:W-:Y:S01]  /*2060*/  LEA.HI.X.SX32 R5, R7, R0.reuse, 0x1, P3 ;  /* 0x0000000007057211 */ /* 0x081fe200018f0eff */
[----:B------:R-:W-:Y:S01]  /*2070*/  STL [R1+0x4e0], R6 ;  /* 0x0004e00601007387 */ /* 0x000fe20000100800 */
[----:B-1----:R-:W-:-:S03]  /*2080*/  LEA.HI.X.SX32 R3, R11, R0, 0x1, P6 ;  /* 0x000000000b037211 */ /* 0x002fc600030f0eff */
[----:B------:R-:W-:Y:S01]  /*2090*/  STL.64 [R1+0x1e0], R18 ;  /* 0x0001e01201007387 */ /* 0x000fe20000100a00 */
[----:B------:R-:W-:-:S03]  /*20a0*/  LEA R14, P2, R23, UR10, 0x1 ;  /* 0x0000000a170e7c11 */ /* 0x000fc6000f8408ff */
[----:B------:R0:W-:Y:S01]  /*20b0*/  STL [R1+0xcb8], R5 ;  /* 0x000cb80501007387 */ /* 0x0001e20000100800 */
[----:B------:R-:W-:-:S03]  /*20c0*/  LEA.HI.X.SX32 R17, R22, UR11, 0x1, P1 ;  /* 0x0000000b16117c11 */ /* 0x000fc600088f0eff */
[----:B------:R1:W-:Y:S01]  /*20d0*/  STL [R1+0xcbc], R3 ;  /* 0x000cbc0301007387 */ /* 0x0003e20000100800 */
[----:B------:R-:W-:Y:S02]  /*20e0*/  LEA.HI.X.SX32 R15, R23, UR11, 0x1, P2 ;  /* 0x0000000b170f7c11 */ /* 0x000fe400090f0eff */
[-C--:B0-----:R-:W-:Y:S02]  /*20f0*/  LEA.HI.X.SX32 R5, R2, R0.reuse, 0x1, P5 ;  /* 0x0000000002057211 */ /* 0x081fe400028f0eff */
[----:B------:R-:W-:Y:S02]  /*2100*/  LEA.HI.X.SX32 R0, R4, R0, 0x1, P0 ;  /* 0x0000000004007211 */ /* 0x000fe400000f0eff */
[C---:B------:R-:W-:Y:S01]  /*2110*/  LEA R12, P0, R24.reuse, UR10, 0x1 ;  /* 0x0000000a180c7c11 */ /* 0x040fe2000f8008ff */
[----:B-1----:R-:W-:Y:S01]  /*2120*/  IMAD.WIDE R2, R21, 0x2, R18 ;  /* 0x0000000215027825 */ /* 0x002fe200078e0212 */
[----:B------:R0:W-:Y:S02]  /*2130*/  STL [R1+0xccc], R5 ;  /* 0x000ccc0501007387 */ /* 0x0001e40000100800 */
[----:B------:R-:W-:-:S02]  /*2140*/  LEA.HI.X.SX32 R13, R24, UR11, 0x1, P0 ;  /* 0x0000000b180d7c11 */ /* 0x000fc400080f0eff */
[----:B------:R1:W-:Y:S01]  /*2150*/  STL [R1+0xcd4], R0 ;  /* 0x000cd40001007387 */ /* 0x0003e20000100800 */
[----:B------:R-:W-:-:S03]  /*2160*/  IMAD.WIDE R6, R21, 0x2, R14 ;  /* 0x0000000215067825 */ /* 0x000fc600078e020e */
[----:B------:R-:W-:Y:S01]  /*2170*/  STL [R1+0xcdc], R2 ;  /* 0x000cdc0201007387 */ /* 0x000fe20000100800 */
[----:B0-----:R-:W-:-:S03]  /*2180*/  IMAD.WIDE R4, R21, 0x2, R16 ;  /* 0x0000000215047825 */ /* 0x001fc600078e0210 */
[----:B------:R0:W-:Y:S01]  /*2190*/  STL [R1+0xcc0], R3 ;  /* 0x000cc00301007387 */ /* 0x0001e20000100800 */
[----:B-1----:R-:W-:-:S03]  /*21a0*/  IMAD R0, R26, 0x3e, RZ ;  /* 0x0000003e1a007824 */ /* 0x002fc600078e02ff */
[----:B------:R-:W-:Y:S04]  /*21b0*/  STL.64 [R1+0x1e8], R16 ;  /* 0x0001e81001007387 */ /* 0x000fe80000100a00 */
[----:B------:R-:W-:Y:S01]  /*21c0*/  STL.64 [R1+0x1f8], R12 ;  /* 0x0001f80c01007387 */ /* 0x000fe20000100a00 */
[----:B0-----:R-:W-:-:S03]  /*21d0*/  IMAD.WIDE R2, R21, 0x2, R12 ;  /* 0x0000000215027825 */ /* 0x001fc600078e020c */
[----:B------:R-:W-:Y:S04]  /*21e0*/  STL.64 [R1+0x1f0], R14 ;  /* 0x0001f00e01007387 */ /* 0x000fe80000100a00 */
[----:B------:R-:W-:Y:S04]  /*21f0*/  STL [R1+0xcc4], R4 ;  /* 0x000cc40401007387 */ /* 0x000fe80000100800 */
[----:B------:R0:W-:Y:S04]  /*2200*/  STL [R1+0xcb0], R5 ;  /* 0x000cb00501007387 */ /* 0x0001e80000100800 */
[----:B------:R-:W-:Y:S04]  /*2210*/  STL [R1+0xcb4], R6 ;  /* 0x000cb40601007387 */ /* 0x000fe80000100800 */
[----:B------:R1:W-:Y:S01]  /*2220*/  STL [R1+0xc98], R7 ;  /* 0x000c980701007387 */ /* 0x0003e20000100800 */
[----:B0-----:R-:W-:-:S03]  /*2230*/  IMAD.WIDE R4, R0, 0x2, R18 ;  /* 0x0000000200047825 */ /* 0x001fc600078e0212 */
[----:B------:R-:W-:Y:S04]  /*2240*/  STL [R1+0xcac], R2 ;  /* 0x000cac0201007387 */ /* 0x000fe80000100800 */
[----:B------:R0:W-:Y:S01]  /*2250*/  STL [R1+0xca4], R3 ;  /* 0x000ca40301007387 */ /* 0x0001e20000100800 */
[----:B-1----:R-:W-:-:S03]  /*2260*/  IMAD.WIDE R6, R0, 0x2, R14 ;  /* 0x0000000200067825 */ /* 0x002fc600078e020e */
[----:B------:R-:W-:Y:S01]  /*2270*/  STL [R1+0xca8], R4 ;  /* 0x000ca80401007387 */ /* 0x000fe20000100800 */
[----:B------:R-:W-:Y:S02]  /*2280*/  IMAD R8, R26, 0x3d, RZ ;  /* 0x0000003d1a087824 */ /* 0x000fe400078e02ff */
[C---:B0-----:R-:W-:Y:S01]  /*2290*/  IMAD.WIDE R2, R0.reuse, 0x2, R16 ;  /* 0x0000000200027825 */ /* 0x041fe200078e0210 */
[----:B------:R0:W-:Y:S04]  /*22a0*/  STL [R1+0xc9c], R5 ;  /* 0x000c9c0501007387 */ /* 0x0001e80000100800 */
[----:B------:R-:W-:Y:S04]  /*22b0*/  STL [R1+0xca0], R2 ;  /* 0x000ca00201007387 */ /* 0x000fe80000100800 */
[----:B------:R1:W-:Y:S01]  /*22c0*/  STL [R1+0xc90], R3 ;  /* 0x000c900301007387 */ /* 0x0003e20000100800 */
[----:B0-----:R-:W-:-:S03]  /*22d0*/  IMAD.WIDE R4, R0, 0x2, R12 ;  /* 0x0000000200047825 */ /* 0x001fc600078e020c */
[----:B------:R-:W-:Y:S04]  /*22e0*/  STL [R1+0xc94], R6 ;  /* 0x000c940601007387 */ /* 0x000fe80000100800 */
[----:B------:R0:W-:Y:S01]  /*22f0*/  STL [R1+0xc78], R7 ;  /* 0x000c780701007387 */ /* 0x0001e20000100800 */
[----:B-1----:R-:W-:-:S03]  /*2300*/  IMAD.WIDE R2, R8, 0x2, R18 ;  /* 0x0000000208027825 */ /* 0x002fc600078e0212 */
[----:B------:R-:W-:Y:S04]  /*2310*/  STL [R1+0xc8c], R4 ;  /* 0x000c8c0401007387 */ /* 0x000fe80000100800 */
[----:B------:R1:W-:Y:S01]  /*2320*/  STL [R1+0xc84], R5 ;  /* 0x000c840501007387 */ /* 0x0003e20000100800 */
[----:B0-----:R-:W-:-:S03]  /*2330*/  IMAD.WIDE R6, R8, 0x2, R14 ;  /* 0x0000000208067825 */ /* 0x001fc600078e020e */
[----:B------:R-:W-:Y:S01]  /*2340*/  STL [R1+0xc88], R2 ;  /* 0x000c880201007387 */ /* 0x000fe20000100800 */
[----:B------:R-:W-:Y:S02]  /*2350*/  IMAD R0, R26, 0x3c, RZ ;  /* 0x0000003c1a007824 */ /* 0x000fe400078e02ff */
[C---:B-1----:R-:W-:Y:S01]  /*2360*/  IMAD.WIDE R4, R8.reuse, 0x2, R16 ;  /* 0x0000000208047825 */ /* 0x042fe200078e0210 */
        /* <DEDUP_REMOVED lines=63> */
[----:B-1----:R-:W-:-:S03]  /*2760*/  IMAD.WIDE R2, R0, 0x2, R16 ;  /* 0x0000000200027825 */ /* 0x002fc600078e0210 */
[----:B------:R0:W-:Y:S01]  /*2770*/  STL [R1+0xbdc], R5 ;  /* 0x000bdc0501007387 */ /* 0x0001e20000100800 */
[----:B------:R-:W-:-:S03]  /*2780*/  IMAD R8, R26, 0x37, RZ ;  /* 0x000000371a087824 */ /* 0x000fc600078e02ff */
        /* <DEDUP_REMOVED lines=8> */
[----:B------:R-:W-:Y:S02]  /*2810*/  IMAD R0, R26, 0x36, RZ ;  /* 0x000000361a007824 */ /* 0x000fe400078e02ff */
[C---:B0-----:R-:W-:Y:S01]  /*2820*/  IMAD.WIDE R6, R8.reuse, 0x2, R14 ;  /* 0x0000000208067825 */ /* 0x041fe200078e020e */
[----:B------:R-:W-:Y:S03]  /*2830*/  STL [R1+0xbc8], R2 ;  /* 0x000bc80201007387 */ /* 0x000fe60000100800 */
        /* <DEDUP_REMOVED lines=10> */
[----:B------:R-:W-:-:S03]  /*28e0*/  IMAD R10, R26, 0x35, RZ ;  /* 0x000000351a0a7824 */ /* 0x000fc600078e02ff */
[----:B------:R-:W-:Y:S01]  /*28f0*/  STL [R1+0xba8], R4 ;  /* 0x000ba80401007387 */ /* 0x000fe20000100800 */
[----:B0-----:R-:W-:-:S03]  /*2900*/  IMAD.WIDE R6, R0, 0x2, R12 ;  /* 0x0000000200067825 */ /* 0x001fc600078e020c */
[----:B------:R0:W-:Y:S01]  /*2910*/  STL [R1+0x4e8], R5 ;  /* 0x0004e80501007387 */ /* 0x0001e20000100800 */
[----:B-1----:R-:W-:-:S04]  /*2920*/  IMAD.WIDE R2, R0, 0x2, R16 ;  /* 0x0000000200027825 */ /* 0x002fc800078e0210 */
[----:B------:R-:W-:Y:S01]  /*2930*/  IMAD.WIDE R8, R10, 0x2, R18 ;  /* 0x000000020a087825 */ /* 0x000fe200078e0212 */
[----:B------:R-:W-:Y:S03]  /*2940*/  STL [R1+0xba0], R2 ;  /* 0x000ba00201007387 */ /* 0x000fe60000100800 */
[----:B0-----:R-:W-:Y:S01]  /*2950*/  IMAD.WIDE R4, R0, 0x2, R14 ;  /* 0x0000000200047825 */ /* 0x001fe200078e020e */
[----:B------:R0:W-:Y:S04]  /*2960*/  STL [R1+0x4ec], R3 ;  /* 0x0004ec0301007387 */ /* 0x0001e80000100800 */
[----:B------:R-:W-:Y:S01]  /*2970*/  STL [R1+0x4f4], R4 ;  /* 0x0004f40401007387 */ /* 0x000fe20000100800 */
[----:B------:R-:W-:-:S03]  /*2980*/  IMAD R0, R26, 0x34, RZ ;  /* 0x000000341a007824 */ /* 0x000fc600078e02ff */
        /* <DEDUP_REMOVED lines=8> */
[----:B------:R-:W-:Y:S04]  /*2a10*/  STL [R1+0x50c], R2 ;  /* 0x00050c0201007387 */ /* 0x000fe80000100800 */
[----:B------:R0:W-:Y:S01]  /*2a20*/  STL [R1+0x508], R3 ;  /* 0x0005080301007387 */ /* 0x0001e20000100800 */
[----:B-1----:R-:W-:-:S03]  /*2a30*/  IMAD.WIDE R8, R0, 0x2, R18 ;  /* 0x0000000200087825 */ /* 0x002fc600078e0212 */
        /* <DEDUP_REMOVED lines=248> */
[----:B------:R-:W-:-:S03]  /*39c0*/  IMAD.SHL.U32 R0, R26, 0x20, RZ ;  /* 0x000000201a007824 */ /* 0x000fc600078e00ff */
        /* <DEDUP_REMOVED lines=394> */
[----:B------:R1:W-:Y:S04]  /*5270*/  STL [R1+0xb44], R8 ;  /* 0x000b440801007387 */ /* 0x0003e80000100800 */
[----:B------:R-:W-:Y:S01]  /*5280*/  STL [R1+0xb40], R9 ;  /* 0x000b400901007387 */ /* 0x000fe20000100800 */
[----:B0-----:R-:W-:-:S03]  /*5290*/  IMAD.WIDE R6, R10, 0x2, R12 ;  /* 0x000000020a067825 */ /* 0x001fc600078e020c */
[----:B------:R-:W-:Y:S01]  /*52a0*/  STL [R1+0xb4c], R2 ;  /* 0x000b4c0201007387 */ /* 0x000fe20000100800 */
[----:B-1----:R-:W-:-:S03]  /*52b0*/  IMAD.SHL.U32 R8, R26, 0x2, RZ ;  /* 0x000000021a087824 */ /* 0x002fc600078e00ff */
        /* <DEDUP_REMOVED lines=11> */
[----:B------:R-:W-:-:S03]  /*5370*/  IMAD.WIDE R8, R8, 0x2, R12 ;  /* 0x0000000208087825 */ /* 0x000fc600078e020c */
[----:B------:R0:W-:Y:S01]  /*5380*/  STL [R1+0xb68], R5 ;  /* 0x000b680501007387 */ /* 0x0001e20000100800 */
[----:B-1----:R-:W-:-:S03]  /*5390*/  IMAD.WIDE R2, R26, 0x2, R18 ;  /* 0x000000021a027825 */ /* 0x002fc600078e0212 */
[----:B------:R-:W-:Y:S04]  /*53a0*/  STL [R1+0xb74], R6 ;  /* 0x000b740601007387 */ /* 0x000fe80000100800 */
[----:B------:R1:W-:Y:S01]  /*53b0*/  STL [R1+0xb70], R7 ;  /* 0x000b700701007387 */ /* 0x0003e20000100800 */
[----:B0-----:R-:W-:-:S03]  /*53c0*/  IMAD.WIDE R4, R26, 0x2, R16 ;  /* 0x000000021a047825 */ /* 0x001fc600078e0210 */
[----:B------:R-:W-:Y:S04]  /*53d0*/  STL [R1+0xb7c], R8 ;  /* 0x000b7c0801007387 */ /* 0x000fe80000100800 */
[----:B------:R-:W-:Y:S01]  /*53e0*/  STL [R1+0xb78], R9 ;  /* 0x000b780901007387 */ /* 0x000fe20000100800 */
[----:B-1----:R-:W-:-:S03]  /*53f0*/  IMAD.WIDE R6, R26, 0x2, R14 ;  /* 0x000000021a067825 */ /* 0x002fc600078e020e */
[----:B------:R-:W-:Y:S04]  /*5400*/  STL [R1+0xb84], R2 ;  /* 0x000b840201007387 */ /* 0x000fe80000100800 */
[----:B------:R0:W-:Y:S04]  /*5410*/  STL [R1+0xb80], R3 ;  /* 0x000b800301007387 */ /* 0x0001e80000100800 */
[----:B------:R-:W-:Y:S04]  /*5420*/  STL [R1+0xb8c], R4 ;  /* 0x000b8c0401007387 */ /* 0x000fe80000100800 */
[----:B------:R-:W-:Y:S01]  /*5430*/  STL [R1+0xb88], R5 ;  /* 0x000b880501007387 */ /* 0x000fe20000100800 */
[----:B0-----:R-:W-:-:S03]  /*5440*/  IMAD.WIDE R2, R26, 0x2, R12 ;  /* 0x000000021a027825 */ /* 0x001fc600078e020c */
[----:B------:R-:W-:Y:S04]  /*5450*/  STL [R1+0xb94], R6 ;  /* 0x000b940601007387 */ /* 0x000fe80000100800 */
[----:B------:R-:W-:Y:S04]  /*5460*/  STL [R1+0xb90], R7 ;  /* 0x000b900701007387 */ /* 0x000fe80000100800 */
[----:B------:R0:W-:Y:S04]  /*5470*/  STL [R1+0xb9c], R2 ;  /* 0x000b9c0201007387 */ /* 0x0001e80000100800 */
[----:B------:R1:W-:Y:S04]  /*5480*/  STL [R1+0xb98], R3 ;  /* 0x000b980301007387 */ /* 0x0003e80000100800 */
[----:B------:R2:W-:Y:S04]  /*5490*/  STL [R1+0x4c8], RZ ;  /* 0x0004c8ff01007387 */ /* 0x0005e80000100800 */
        /* <DEDUP_REMOVED lines=38> */
[----:B------:R2:W-:Y:S01]  /*5700*/  STL [R1+0x128], RZ ;  /* 0x000128ff01007387 */ /* 0x0005e20000100800 */
[----:B------:R-:W3:Y:S03]  /*5710*/  S2R R25, SR_TID.X ;  /* 0x0000000000197919 */ /* 0x000ee60000002100 */
        /* <DEDUP_REMOVED lines=25> */
[----:B---3--:R-:W-:Y:S01]  /*58b0*/  LOP3.LUT R25, R25, 0x3f, RZ, 0xc0, !PT ;  /* 0x0000003f19197812 */ /* 0x008fe200078ec0ff */
[----:B------:R-:W-:Y:S01]  /*58c0*/  IMAD.SHL.U32 R26, R26, 0x40, RZ ;  /* 0x000000401a1a7824 */ /* 0x000fe200078e00ff */
[----:B------:R-:W-:-:S03]  /*58d0*/  USHF.L.U32 UR5, UR5, 0x6, URZ ;  /* 0x0000000605057899 */ /* 0x000fc6000800063f */
[----:B0-----:R-:W-:Y:S01]  /*58e0*/  IMAD.SHL.U32 R2, R25, 0x2, RZ ;  /* 0x0000000219027824 */ /* 0x001fe200078e00ff */
[----:B-1----:R-:W-:Y:S01]  /*58f0*/  SHF.R.S32.HI R3, RZ, 0x1f, R26 ;  /* 0x0000001fff037819 */ /* 0x002fe2000001141a */
[----:B------:R-:W-:Y:S01]  /*5900*/  IMAD.MOV.U32 R25, RZ, RZ, R28 ;  /* 0x000000ffff197224 */ /* 0x000fe200078e001c */
[----:B------:R-:W-:Y:S02]  /*5910*/  SHF.R.S32.HI R4, RZ, 0x6, R27 ;  /* 0x00000006ff047819 */ /* 0x000fe4000001141b */
[----:B------:R-:W-:Y:S01]  /*5920*/  SHF.L.U64.HI R0, R26, 0x1, R3 ;  /* 0x000000011a007819 */ /* 0x000fe20000010203 */
[----:B------:R-:W-:Y:S01]  /*5930*/  USHF.R.S32.HI UR6, URZ, 0x1f, UR5 ;  /* 0x0000001f3f067899 */ /* 0x000fe20008011405 */
[C---:B------:R-:W-:Y:S02]  /*5940*/  LOP3.LUT R5, R2.reuse, 0x10, RZ, 0x3c, !PT ;  /* 0x0000001002057812 */ /* 0x040fe400078e3cff */
[C---:B------:R-:W-:Y:S02]  /*5950*/  LOP3.LUT R4, R2.reuse, 0x20, RZ, 0x3c, !PT ;  /* 0x0000002002047812 */ /* 0x040fe400078e3cff */
[----:B------:R-:W-:Y:S01]  /*5960*/  LOP3.LUT R3, R2, 0x30, RZ, 0x3c, !PT ;  /* 0x0000003002037812 */ /* 0x000fe200078e3cff */
[----:B------:R-:W-:Y:S01]  /*5970*/  IMAD.SHL.U32 R28, R26, 0x2, RZ ;  /* 0x000000021a1c7824 */ /* 0x000fe200078e00ff */
[----:B------:R-:W-:-:S02]  /*5980*/  LOP3.LUT R5, R2, 0x40, RZ, 0x3c, !PT ;  /* 0x0000004002057812 */ /* 0x000fc400078e3cff */
[C---:B------:R-:W-:Y:S02]  /*5990*/  LOP3.LUT R4, R2.reuse, 0x50, RZ, 0x3c, !PT ;  /* 0x0000005002047812 */ /* 0x040fe400078e3cff */
[C---:B------:R-:W-:Y:S02]  /*59a0*/  LOP3.LUT R3, R2.reuse, 0x60, RZ, 0x3c, !PT ;  /* 0x0000006002037812 */ /* 0x040fe400078e3cff */
[----:B------:R-:W-:Y:S02]  /*59b0*/  LOP3.LUT R5, R2, 0x70, RZ, 0x3c, !PT ;  /* 0x0000007002057812 */ /* 0x000fe400078e3cff */
[----:B------:R-:W-:Y:S02]  /*59c0*/  LOP3.LUT R4, R25, 0x40, RZ, 0x3c, !PT ;  /* 0x0000004019047812 */ /* 0x000fe400078e3cff */
[----:B------:R-:W-:Y:S01]  /*59d0*/  LOP3.LUT R3, R29, 0x40, RZ, 0x3c, !PT ;  /* 0x000000401d037812 */ /* 0x000fe200078e3cff */
[----:B------:R-:W-:Y:S02]  /*59e0*/  USHF.L.U32 UR7, UR5, 0x1, URZ ;  /* 0x0000000105077899 */ /* 0x000fe4000800063f */
[----:B--2---:R-:W-:-:S12]  /*59f0*/  USHF.L.U64.HI UR6, UR5, 0x1, UR6 ;  /* 0x0000000105067899 */ /* 0x004fd80008010206 */
.L_x_1:
[----:B0-----:R-:W2:Y:S01]  /*5a00*/  LDL.64 R6, [R1+0x1f8] ;  /* 0x0001f80001067983 */ /* 0x001ea20000100a00 */
[----:B-----5:R-:W0:Y:S03]  /*5a10*/  LDC R4, c[0x0][0x230] ;  /* 0x00008c00ff047b82 */ /* 0x020e260000000800 */
[----:B--2---:R1:W-:Y:S04]  /*5a20*/  STL [R1+0x16b8], R7 ;  /* 0x0016b80701007387 */ /* 0x0043e80000100800 */
[----:B-1----:R-:W0:Y:S04]  /*5a30*/  LDL R7, [R1+0x4c8] ;  /* 0x0004c80001077983 */ /* 0x002e280000100800 */
[----:B------:R-:W-:Y:S04]  /*5a40*/  STL [R1+0x13a8], R13 ;  /* 0x0013a80d01007387 */ /* 0x000fe80000100800 */
        /* <DEDUP_REMOVED lines=73> */
[----:B------:R-:W-:Y:S01]  /*5ee0*/  STL [R1+0x15f8], R13 ;  /* 0x0015f80d01007387 */ /* 0x000fe20000100800 */
[----:B0-----:R-:W-:-:S03]  /*5ef0*/  IMAD R4, R7, -0x40, R4 ;  /* 0xffffffc007047824 */ /* 0x001fc600078e0204 */
        /* <DEDUP_REMOVED lines=121> */
[----:B------:R0:W-:Y:S04]  /*6690*/  STL [R1+0x16b4], R12 ;  /* 0x0016b40c01007387 */ /* 0x0001e80000100800 */
        /* <DEDUP_REMOVED lines=24> */
[----:B------:R-:W2:Y:S01]  /*6820*/  LDL.LU R7, [R1+0x16b8] ;  /* 0x0016b80001077983 */ /* 0x000ea20000300800 */
[----:B------:R-:W-:-:S02]  /*6830*/  ISETP.GT.AND P0, PT, R4, RZ, PT ;  /* 0x000000ff0400720c */ /* 0x000fc40003f04270 */
[----:B0-----:R-:W-:Y:S02]  /*6840*/  PRMT R12, RZ, 0x7610, R12 ;  /* 0x00007610ff0c7816 */ /* 0x001fe4000000000c */
[----:B------:R-:W-:Y:S02]  /*6850*/  PRMT R13, RZ, 0x7610, R13 ;  /* 0x00007610ff0d7816 */ /* 0x000fe4000000000d */
[----:B------:R-:W-:-:S07]  /*6860*/  ISETP.GT.AND P1, PT, R4, 0x1, PT ;  /* 0x000000010400780c */ /* 0x000fce0003f24270 */
[----:B--2---:R-:W2:Y:S04]  /*6870*/  @P0 LDG.E.U16 R12, desc[UR8][R6.64] ;  /* 0x00000008060c0981 */ /* 0x004ea8000c1e1500 */
[----:B--2---:R0:W-:Y:S04]  /*6880*/  STL [R1+0x4c4], R12 ;  /* 0x0004c40c01007387 */ /* 0x0041e80000100800 */
[----:B0-----:R-:W2:Y:S04]  /*6890*/  LDL.LU R12, [R1+0x16b4] ;  /* 0x0016b400010c7983 */ /* 0x001ea80000300800 */
[----:B------:R-:W3:Y:S01]  /*68a0*/  LDL.64 R6, [R1+0x1f0] ;  /* 0x0001f00001067983 */ /* 0x000ee20000100a00 */
[----:B--2---:R-:W-:-:S03]  /*68b0*/  PRMT R12, RZ, 0x7610, R12 ;  /* 0x00007610ff0c7816 */ /* 0x004fc6000000000c */
[----:B---3--:R-:W2:Y:S04]  /*68c0*/  @P0 LDG.E.U16 R13, desc[UR8][R6.64] ;  /* 0x00000008060d0981 */ /* 0x008ea8000c1e1500 */
        /* <DEDUP_REMOVED lines=12> */
[----:B------:R-:W3:Y:S04]  /*6990*/  LDL R6, [R1+0xb98] ;  /* 0x000b980001067983 */ /* 0x000ee80000100800 */
[----:B------:R-:W3:Y:S01]  /*69a0*/  LDL R7, [R1+0xb9c] ;  /* 0x000b9c0001077983 */ /* 0x000ee20000100800 */
[----:B------:R-:W-:-:S02]  /*69b0*/  ISETP.GT.AND P0, PT, R4, 0x2, PT ;  /* 0x000000020400780c */ /* 0x000fc40003f04270 */
[----:B--2---:R-:W-:Y:S02]  /*69c0*/  PRMT R13, RZ, 0x7610, R13 ;  /* 0x00007610ff0d7816 */ /* 0x004fe4000000000d */
[----:B---3--:R-:W-:-:S04]  /*69d0*/  @P1 LOP3.LUT R7, R7, R6, RZ, 0x3c, !PT ;  /* 0x0000000607071212 */ /* 0x008fc800078e3cff */
[----:B------:R-:W-:-:S04]  /*69e0*/  @P1 LOP3.LUT R6, R7, R6, RZ, 0x3c, !PT ;  /* 0x0000000607061212 */ /* 0x000fc800078e3cff */
[----:B------:R-:W-:-:S05]  /*69f0*/  @P1 LOP3.LUT R7, R7, R6, RZ, 0x3c, !PT ;  /* 0x0000000607071212 */ /* 0x000fca00078e3cff */
[----:B------:R-:W2:Y:S04]  /*6a00*/  @P1 LDG.E.U16 R12, desc[UR8][R6.64] ;  /* 0x00000008060c1981 */ /* 0x000ea8000c1e1500 */
[----:B--2---:R0:W-:Y:S04]  /*6a10*/  STL [R1+0x4b4], R12 ;  /* 0x0004b40c01007387 */ /* 0x0041e80000100800 */
[----:B0-----:R-:W2:Y:S04]  /*6a20*/  LDL.LU R12, [R1+0x16a4] ;  /* 0x0016a400010c7983 */ /* 0x001ea80000300800 */
[----:B------:R-:W3:Y:S04]  /*6a30*/  LDL R6, [R1+0xb90] ;  /* 0x000b900001067983 */ /* 0x000ee80000100800 */
[----:B------:R-:W3:Y:S01]  /*6a40*/  LDL R7, [R1+0xb94] ;  /* 0x000b940001077983 */ /* 0x000ee20000100800 */
[----:B--2---:R-:W-:-:S02]  /*6a50*/  PRMT R12, RZ, 0x7610, R12 ;  /* 0x00007610ff0c7816 */ /* 0x004fc4000000000c */
        /* <DEDUP_REMOVED lines=1756> */
[----:B------:R-:W-:-:S02]  /*d820*/  PRMT R28, RZ, 0x7610, R28 ;  /* 0x00007610ff1c7816 */ /* 0x000fc4000000001c */
[----:B------:R-:W-:Y:S02]  /*d830*/  PRMT R2, RZ, 0x7610, R2 ;  /* 0x00007610ff027816 */ /* 0x000fe40000000002 */
[----:B------:R-:W-:Y:S02]  /*d840*/  ISETP.GT.AND P1, PT, R4, 0x32, PT ;  /* 0x000000320400780c */ /* 0x000fe40003f24270 */
        /* <DEDUP_REMOVED lines=8> */
[----:B------:R-:W3:Y:S02]  /*d8d0*/  LDL R7, [R1+0x594] ;  /* 0x0005940001077983 */ /* 0x000ee40000100800 */
[----:B---3--:R-:W-:-:S04]  /*d8e0*/  @P2 LOP3.LUT R7, R7, R6, RZ, 0x3c, !PT ;  /* 0x0000000607072212 */ /* 0x008fc800078e3cff */
[----:B------:R-:W-:-:S04]  /*d8f0*/  @P2 LOP3.LUT R6, R7, R6, RZ, 0x3c, !PT ;  /* 0x0000000607062212 */ /* 0x000fc800078e3cff */
[----:B------:R-:W-:-:S05]  /*d900*/  @P2 LOP3.LUT R7, R7, R6, RZ, 0x3c, !PT ;  /* 0x0000000607072212 */ /* 0x000fca00078e3cff */
[----:B------:R-:W3:Y:S04]  /*d910*/  @P2 LDG.E.U16 R12, desc[UR8][R6.64] ;  /* 0x00000008060c2981 */ /* 0x000ee8000c1e1500 */
[----:B---3--:R0:W-:Y:S04]  /*d920*/  STL [R1+0x94], R12 ;  /* 0x0000940c01007387 */ /* 0x0081e80000100800 */
[----:B0-----:R-:W3:Y:S04]  /*d930*/  LDL.LU R12, [R1+0x13a4] ;  /* 0x0013a400010c7983 */ /* 0x001ee80000300800 */
[----:B------:R-:W4:Y:S04]  /*d940*/  LDL R6, [R1+0x588] ;  /* 0x0005880001067983 */ /* 0x000f280000100800 */
[----:B------:R-:W4:Y:S02]  /*d950*/  LDL R7, [R1+0x58c] ;  /* 0x00058c0001077983 */ /* 0x000f240000100800 */
[----:B----4-:R-:W-:-:S04]  /*d960*/  @P2 LOP3.LUT R7, R7, R6, RZ, 0x3c, !PT ;  /* 0x0000000607072212 */ /* 0x010fc800078e3cff */
[----:B------:R-:W-:-:S04]  /*d970*/  @P2 LOP3.LUT R6, R7, R6, RZ, 0x3c, !PT ;  /* 0x0000000607062212 */ /* 0x000fc800078e3cff */
[----:B------:R-:W-:-:S05]  /*d980*/  @P2 LOP3.LUT R7, R7, R6, RZ, 0x3c, !PT ;  /* 0x0000000607072212 */ /* 0x000fca00078e3cff */
[----:B------:R-:W4:Y:S04]  /*d990*/  @P2 LDG.E.U16 R28, desc[UR8][R6.64] ;  /* 0x00000008061c2981 */ /* 0x000f28000c1e1500 */
[----:B----4-:R0:W-:Y:S04]  /*d9a0*/  STL [R1+0x90], R28 ;  /* 0x0000901c01007387 */ /* 0x0101e80000100800 */
[----:B0-----:R-:W4:Y:S04]  /*d9b0*/  LDL.LU R28, [R1+0x13a0] ;  /* 0x0013a000011c7983 */ /* 0x001f280000300800 */
        /* <DEDUP_REMOVED lines=13> */
[----:B------:R-:W-:Y:S02]  /*da90*/  PRMT R21, RZ, 0x7610, R21 ;  /* 0x00007610ff157816 */ /* 0x000fe40000000015 */
[----:B------:R-:W-:Y:S02]  /*daa0*/  ISETP.GT.AND P2, PT, R4, 0x33, PT ;  /* 0x000000330400780c */ /* 0x000fe40003f44270 */
[----:B---3--:R-:W-:-:S04]  /*dab0*/  @P1 LOP3.LUT R7, R7, R6, RZ, 0x3c, !PT ;  /* 0x0000000607071212 */ /* 0x008fc800078e3cff */
[----:B------:R-:W-:-:S04]  /*dac0*/  @P1 LOP3.LUT R6, R7, R6, RZ, 0x3c, !PT ;  /* 0x0000000607061212 */ /* 0x000fc800078e3cff */
[----:B------:R-:W-:-:S05]  /*dad0*/  @P1 LOP3.LUT R7, R7, R6, RZ, 0x3c, !PT ;  /* 0x0000000607071212 */ /* 0x000fca00078e3cff */
[----:B------:R-:W3:Y:S04]  /*dae0*/  @P1 LDG.E.U16 R13, desc[UR8][R6.64] ;  /* 0x00000008060d1981 */ /* 0x000ee8000c1e1500 */
[----:B------:R-:W4:Y:S04]  /*daf0*/  LDL R6, [R1+0x570] ;  /* 0x0005700001067983 */ /* 0x000f280000100800 */
[----:B------:R-:W4:Y:S04]  /*db00*/  LDL R7, [R1+0x574] ;  /* 0x0005740001077983 */ /* 0x000f280000100800 */
[----:B---3--:R0:W-:Y:S04]  /*db10*/  STL [R1+0x88], R13 ;  /* 0x0000880d01007387 */ /* 0x0081e80000100800 */
[----:B0-----:R-:W3:Y:S01]  /*db20*/  LDL R13, [R1+0x54c] ;  /* 0x00054c00010d7983 */ /* 0x001ee20000100800 */
[----:B----4-:R-:W-:-:S04]  /*db30*/  @P1 LOP3.LUT R7, R7, R6, RZ, 0x3c, !PT ;  /* 0x0000000607071212 */ /* 0x010fc800078e3cff */
[----:B------:R-:W-:-:S04]  /*db40*/  @P1 LOP3.LUT R6, R7, R6, RZ, 0x3c, !PT ;  /* 0x0000000607061212 */ /* 0x000fc800078e3cff */
[----:B------:R-:W-:-:S05]  /*db50*/  @P1 LOP3.LUT R7, R7, R6, RZ, 0x3c, !PT ;  /* 0x0000000607071212 */ /* 0x000fca00078e3cff */
[----:B------:R-:W4:Y:S04]  /*db60*/  @P1 LDG.E.U16 R23, desc[UR8][R6.64] ;  /* 0x0000000806171981 */ /* 0x000f28000c1e1500 */
[----:B----4-:R0:W-:Y:S04]  /*db70*/  STL [R1+0x84], R23 ;  /* 0x0000841701007387 */ /* 0x0101e80000100800 */
[----:B0-----:R-:W4:Y:S04]  /*db80*/  LDL.LU R23, [R1+0x1398] ;  /* 0x0013980001177983 */ /* 0x001f280000300800 */
[----:B------:R-:W2:Y:S04]  /*db90*/  LDL R6, [R1+0x568] ;  /* 0x0005680001067983 */ /* 0x000ea80000100800 */
[----:B------:R-:W2:Y:S02]  /*dba0*/  LDL R7, [R1+0x56c] ;  /* 0x00056c0001077983 */ /* 0x000ea40000100800 */
[----:B--2---:R-:W-:-:S04]  /*dbb0*/  @P1 LOP3.LUT R7, R7, R6, RZ, 0x3c, !PT ;  /* 0x0000000607071212 */ /* 0x004fc800078e3cff */
        /* <DEDUP_REMOVED lines=8> */
[----:B---3--:R-:W-:-:S04]  /*dc40*/  @P1 LOP3.LUT R7, R7, R6, RZ, 0x3c, !PT ;  /* 0x0000000607071212 */ /* 0x008fc800078e3cff */
[----:B------:R-:W-:-:S04]  /*dc50*/  @P1 LOP3.LUT R6, R7, R6, RZ, 0x3c, !PT ;  /* 0x0000000607061212 */ /* 0x000fc800078e3cff */
[----:B------:R-:W-:-:S05]  /*dc60*/  @P1 LOP3.LUT R7, R7, R6, RZ, 0x3c, !PT ;  /* 0x0000000607071212 */ /* 0x000fca00078e3cff */
[----:B------:R-:W3:Y:S04]  /*dc70*/  @P1 LDG.E.U16 R21, desc[UR8][R6.64] ;  /* 0x0000000806151981 */ /* 0x000ee8000c1e1500 */
[----:B---3--:R0:W-:Y:S04]  /*dc80*/  STL [R1+0x7c], R21 ;  /* 0x00007c1501007387 */ /* 0x0081e80000100800 */
[----:B0-----:R-:W3:Y:S04]  /*dc90*/  LDL.LU R21, [R1+0x1390] ;  /* 0x0013900001157983 */ /* 0x001ee80000300800 */
[----:B------:R-:W4:Y:S04]  /*dca0*/  LDL R6, [R1+0x558] ;  /* 0x0005580001067983 */ /* 0x000f280000100800 */
[----:B------:R-:W4:Y:S01]  /*dcb0*/  LDL R7, [R1+0x55c] ;  /* 0x00055c0001077983 */ /* 0x000f220000100800 */
[----:B------:R-:W-:-:S02]  /*dcc0*/  PRMT R17, RZ, 0x7610, R17 ;  /* 0x00007610ff117816 */ /* 0x000fc40000000011 */
[----:B------:R-:W-:Y:S02]  /*dcd0*/  PRMT R12, RZ, 0x7610, R12 ;  /* 0x00007610ff0c7816 */ /* 0x000fe4000000000c */
[----:B------:R-:W-:Y:S02]  /*dce0*/  PRMT R15, RZ, 0x7610, R15 ;  /* 0x00007610ff0f7816 */ /* 0x000fe4000000000f */
[----:B------:R-:W-:Y:S02]  /*dcf0*/  ISETP.GT.AND P1, PT, R4, 0x34, PT ;  /* 0x000000340400780c */ /* 0x000fe40003f24270 */
        /* <DEDUP_REMOVED lines=14> */
[----:B------:R-:W3:Y:S01]  /*dde0*/  LDL R7, [R1+0x548] ;  /* 0x0005480001077983 */ /* 0x000ee20000100800 */
[----:B------:R-:W-:-:S03]  /*ddf0*/  @P2 IMAD.MOV.U32 R6, RZ, RZ, R13 ;  /* 0x000000ffff062224 */ /* 0x000fc600078e000d */
[----:B------:R-:W4:Y:S04]  /*de00*/  LDL R13, [R1+0xbc4] ;  /* 0x000bc400010d7983 */ /* 0x000f280000100800 */
[----:B---3--:R0:W3:Y:S04]  /*de10*/  @P2 LDG.E.U16 R12, desc[UR8][R6.64] ;  /* 0x00000008060c2981 */ /* 0x0080e8000c1e1500 */
[----:B------:R-:W0:Y:S04]  /*de20*/  LDL R6, [R1+0x540] ;  /* 0x0005400001067983 */ /* 0x000e280000100800 */
[----:B------:R-:W0:Y:S02]  /*de30*/  LDL R7, [R1+0x544] ;  /* 0x0005440001077983 */ /* 0x000e240000100800 */
[----:B0-----:R-:W-:-:S04]  /*de40*/  @P2 LOP3.LUT R7, R7, R6, RZ, 0x3c, !PT ;  /* 0x0000000607072212 */ /* 0x001fc800078e3cff */
[----:B------:R-:W-:-:S04]  /*de50*/  @P2 LOP3.LUT R6, R7, R6, RZ, 0x3c, !PT ;  /* 0x0000000607062212 */ /* 0x000fc800078e3cff */
[----:B------:R-:W-:-:S05]  /*de60*/  @P2 LOP3.LUT R7, R7, R6, RZ, 0x3c, !PT ;  /* 0x0000000607072212 */ /* 0x000fca00078e3cff */
[----:B------:R-:W2:Y:S04]  /*de70*/  @P2 LDG.E.U16 R15, desc[UR8][R6.64] ;  /* 0x00000008060f2981 */ /* 0x000ea8000c1e1500 */
[----:B---3--:R0:W-:Y:S04]  /*de80*/  STL [R1+0x70], R12 ;  /* 0x0000700c01007387 */ /* 0x0081e80000100800 */
[----:B0-----:R-:W3:Y:S04]  /*de90*/  LDL R12, [R1+0xbcc] ;  /* 0x000bcc00010c7983 */ /* 0x001ee80000100800 */
[----:B--2---:R0:W-:Y:S04]  /*dea0*/  STL [R1+0x6c], R15 ;  /* 0x00006c0f01007387 */ /* 0x0041e80000100800 */
[----:B0-----:R-:W2:Y:S04]  /*deb0*/  LDL.LU R15, [R1+0x1384] ;  /* 0x00138400010f7983 */ /* 0x001ea80000300800 */
[----:B------:R-:W4:Y:S04]  /*dec0*/  LDL R6, [R1+0x538] ;  /* 0x0005380001067983 */ /* 0x000f280000100800 */
[----:B------:R-:W4:Y:S01]  /*ded0*/  LDL R7, [R1+0x53c] ;  /* 0x00053c0001077983 */ /* 0x000f220000100800 */
[----:B------:R-:W-:-:S02]  /*dee0*/  PRMT R19, RZ, 0x7610, R19 ;  /* 0x00007610ff137816 */ /* 0x000fc40000000013 */
        /* <DEDUP_REMOVED lines=15> */
[----:B------:R-:W2:Y:S04]  /*dfe0*/  LDL R6, [R1+0x528] ;  /* 0x0005280001067983 */ /* 0x000ea80000100800 */
[----:B------:R-:W2:Y:S01]  /*dff0*/  LDL R7, [R1+0x52c] ;  /* 0x00052c0001077983 */ /* 0x000ea20000100800 */
[----:B------:R-:W-:-:S02]  /*e000*/  PRMT R11, RZ, 0x7610, R11 ;  /* 0x00007610ff0b7816 */ /* 0x000fc4000000000b */
[----:B--2---:R-:W-:-:S04]  /*e010*/  @P1 LOP3.LUT R7, R7, R6, RZ, 0x3c, !PT ;  /* 0x0000000607071212 */ /* 0x004fc800078e3cff */
[----:B------:R-:W-:-:S04]  /*e020*/  @P1 LOP3.LUT R6, R7, R6, RZ, 0x3c, !PT ;  /* 0x0000000607061212 */ /* 0x000fc800078e3cff */
[----:B------:R-:W-:-:S05]  /*e030*/  @P1 LOP3.LUT R7, R7, R6, RZ, 0x3c, !PT ;  /* 0x0000000607071212 */ /* 0x000fca00078e3cff */
[----:B------:R-:W2:Y:S04]  /*e040*/  @P1 LDG.E.U16 R11, desc[UR8][R6.64] ;  /* 0x00000008060b1981 */ /* 0x000ea8000c1e1500 */
[----:B--2---:R0:W-:Y:S04]  /*e050*/  STL [R1+0x60], R11 ;  /* 0x0000600b01007387 */ /* 0x0041e80000100800 */
[----:B0-----:R-:W2:Y:S04]  /*e060*/  LDL.LU R11, [R1+0x1378] ;  /* 0x00137800010b7983 */ /* 0x001ea80000300800 */
[----:B------:R-:W4:Y:S04]  /*e070*/  LDL R6, [R1+0x520] ;  /* 0x0005200001067983 */ /* 0x000f280000100800 */
[----:B------:R-:W4:Y:S01]  /*e080*/  LDL R7, [R1+0x524] ;  /* 0x0005240001077983 */ /* 0x000f220000100800 */
[----:B------:R-:W-:-:S02]  /*e090*/  ISETP.GT.AND P2, PT, R4, 0x38, PT ;  /* 0x000000380400780c */ /* 0x000fc40003f44270 */
[----:B------:R-:W-:Y:S02]  /*e0a0*/  PRMT R10, RZ, 0x7610, R10 ;  /* 0x00007610ff0a7816 */ /* 0x000fe4000000000a */
[----:B------:R-:W-:Y:S02]  /*e0b0*/  PRMT R9, RZ, 0x7610, R9 ;  /* 0x00007610ff097816 */ /* 0x000fe40000000009 */
[----:B----4-:R-:W-:-:S04]  /*e0c0*/  @P1 LOP3.LUT R7, R7, R6, RZ, 0x3c, !PT ;  /* 0x0000000607071212 */ /* 0x010fc800078e3cff */
[----:B------:R-:W-:-:S04]  /*e0d0*/  @P1 LOP3.LUT R6, R7, R6, RZ, 0x3c, !PT ;  /* 0x0000000607061212 */ /* 0x000fc800078e3cff */
[----:B------:R-:W-:-:S05]  /*e0e0*/  @P1 LOP3.LUT R7, R7, R6, RZ, 0x3c, !PT ;  /* 0x0000000607071212 */ /* 0x000fca00078e3cff */
[----:B------:R0:W4:Y:S02]  /*e0f0*/  @P1 LDG.E.U16 R10, desc[UR8][R6.64] ;  /* 0x00000008060a1981 */ /* 0x000124000c1e1500 */
[----:B0-----:R-:W-:Y:S02]  /*e100*/  @P2 IMAD.MOV.U32 R6, RZ, RZ, R12 ;  /* 0x000000ffff062224 */ /* 0x001fe400078e000c */
[----:B------:R-:W-:-:S05]  /*e110*/  @P2 IMAD.MOV.U32 R7, RZ, RZ, R13 ;  /* 0x000000ffff072224 */ /* 0x000fca00078e000d */
[----:B------:R-:W3:Y:S04]  /*e120*/  @P2 LDG.E.U16 R9, desc[UR8][R6.64] ;  /* 0x0000000806092981 */ /* 0x000ee8000c1e1500 */
[----:B----4-:R0:W-:Y:S04]  /*e130*/  STL [R1+0x5c], R10 ;  /* 0x00005c0a01007387 */ /* 0x0101e80000100800 */
[----:B0-----:R-:W4:Y:S04]  /*e140*/  LDL.LU R10, [R1+0x1374] ;  /* 0x00137400010a7983 */ /* 0x001f280000300800 */
[----:B------:R-:W2:Y:S04]  /*e150*/  LDL R13, [R1+0xbe4] ;  /* 0x000be400010d7983 */ /* 0x000ea80000100800 */
[----:B------:R-:W4:Y:S04]  /*e160*/  LDL R12, [R1+0xbec] ;  /* 0x000bec00010c7983 */ /* 0x000f280000100800 */
        /* <DEDUP_REMOVED lines=26> */
[----:B------:R-:W3:Y:S01]  /*e310*/  @P2 LDG.E.U16 R27, desc[UR8][R6.64] ;  /* 0x00000008061b2981 */ /* 0x000ee2000c1e1500 */
[----:B------:R-:W-:-:S03]  /*e320*/  ISETP.GT.AND P1, PT, R4, 0x35, PT ;  /* 0x000000350400780c */ /* 0x000fc60003f24270 */
[----:B---3--:R0:W-:Y:S04]  /*e330*/  STL [R1+0x4c], R27 ;  /* 0x00004c1b01007387 */ /* 0x0081e80000100800 */
[----:B0-----:R-:W3:Y:S04]  /*e340*/  LDL.LU R27, [R1+0x1364] ;  /* 0x00136400011b7983 */ /* 0x001ee80000300800 */
[----:B------:R-:W2:Y:S04]  /*e350*/  LDL R6, [R1+0x518] ;  /* 0x0005180001067983 */ /* 0x000ea80000100800 */
[----:B------:R-:W2:Y:S01]  /*e360*/  LDL R7, [R1+0x51c] ;  /* 0x00051c0001077983 */ /* 0x000ea20000100800 */
[----:B------:R-:W-:-:S02]  /*e370*/  ISETP.GT.AND P2, PT, R4, 0x39, PT ;  /* 0x000000390400780c */ /* 0x000fc40003f44270 */
[----:B------:R-:W-:Y:S02]  /*e380*/  PRMT R26, RZ, 0x7610, R26 ;  /* 0x00007610ff1a7816 */ /* 0x000fe4000000001a */
[----:B------:R-:W-:Y:S02]  /*e390*/  PRMT R25, RZ, 0x7610, R25 ;  /* 0x00007610ff197816 */ /* 0x000fe40000000019 */
[----:B--2---:R-:W-:-:S04]  /*e3a0*/  @P1 LOP3.LUT R7, R7, R6, RZ, 0x3c, !PT ;  /* 0x0000000607071212 */ /* 0x004fc800078e3cff */
[----:B------:R-:W-:-:S04]  /*e3b0*/  @P1 LOP3.LUT R6, R7, R6, RZ, 0x3c, !PT ;  /* 0x0000000607061212 */ /* 0x000fc800078e3cff */
[----:B------:R-:W-:-:S05]  /*e3c0*/  @P1 LOP3.LUT R7, R7, R6, RZ, 0x3c, !PT ;  /* 0x0000000607071212 */ /* 0x000fca00078e3cff */
[----:B------:R0:W2:Y:S02]  /*e3d0*/  @P1 LDG.E.U16 R26, desc[UR8][R6.64] ;  /* 0x00000008061a1981 */ /* 0x0000a4000c1e1500 */
[----:B0-----:R-:W-:Y:S02]  /*e3e0*/  @P2 IMAD.MOV.U32 R6, RZ, RZ, R12 ;  /* 0x000000ffff062224 */ /* 0x001fe400078e000c */
[----:B------:R-:W-:-:S05]  /*e3f0*/  @P2 IMAD.MOV.U32 R7, RZ, RZ, R13 ;  /* 0x000000ffff072224 */ /* 0x000fca00078e000d */
[----:B------:R-:W4:Y:S04]  /*e400*/  @P2 LDG.E.U16 R25, desc[UR8][R6.64] ;  /* 0x0000000806192981 */ /* 0x000f28000c1e1500 */
[----:B--2---:R0:W-:Y:S04]  /*e410*/  STL [R1+0x44], R26 ;  /* 0x0000441a01007387 */ /* 0x0041e80000100800 */
[----:B0-----:R-:W2:Y:S04]  /*e420*/  LDL.LU R26, [R1+0x1360] ;  /* 0x00136000011a7983 */ /* 0x001ea80000300800 */
[----:B------:R-:W3:Y:S04]  /*e430*/  LDL R13, [R1+0xc04] ;  /* 0x000c0400010d7983 */ /* 0x000ee80000100800 */
[----:B------:R-:W2:Y:S04]  /*e440*/  LDL R12, [R1+0xc0c] ;  /* 0x000c0c00010c7983 */ /* 0x000ea80000100800 */
        /* <DEDUP_REMOVED lines=31> */
[----:B------:R-:W-:-:S02]  /*e640*/  ISETP.GT.AND P2, PT, R4, 0x3a, PT ;  /* 0x0000003a0400780c */ /* 0x000fc40003f44270 */
[----:B------:R-:W-:Y:S02]  /*e650*/  PRMT R28, RZ, 0x7610, R28 ;  /* 0x00007610ff1c7816 */ /* 0x000fe4000000001c */
[----:B------:R-:W-:Y:S02]  /*e660*/  PRMT R3, RZ, 0x7610, R3 ;  /* 0x00007610ff037816 */ /* 0x000fe40000000003 */
[----:B---3--:R-:W-:-:S04]  /*e670*/  @P1 LOP3.LUT R7, R7, R6, RZ, 0x3c, !PT ;  /* 0x0000000607071212 */ /* 0x008fc800078e3cff */
[----:B------:R-:W-:-:S04]  /*e680*/  @P1 LOP3.LUT R6, R7, R6, RZ, 0x3c, !PT ;  /* 0x0000000607061212 */ /* 0x000fc800078e3cff */
[----:B------:R-:W-:-:S05]  /*e690*/  @P1 LOP3.LUT R7, R7, R6, RZ, 0x3c, !PT ;  /* 0x0000000607071212 */ /* 0x000fca00078e3cff */
[----:B------:R0:W3:Y:S02]  /*e6a0*/  @P1 LDG.E.U16 R28, desc[UR8][R6.64] ;  /* 0x00000008061c1981 */ /* 0x0000e4000c1e1500 */
[----:B0-----:R-:W-:Y:S02]  /*e6b0*/  @P2 IMAD.MOV.U32 R6, RZ, RZ, R12 ;  /* 0x000000ffff062224 */ /* 0x001fe400078e000c */
[----:B------:R-:W-:-:S05]  /*e6c0*/  @P2 IMAD.MOV.U32 R7, RZ, RZ, R13 ;  /* 0x000000ffff072224 */ /* 0x000fca00078e000d */
[----:B------:R-:W2:Y:S04]  /*e6d0*/  @P2 LDG.E.U16 R3, desc[UR8][R6.64] ;  /* 0x0000000806032981 */ /* 0x000ea8000c1e1500 */
[----:B---3--:R-:W-:Y:S04]  /*e6e0*/  STL [R1+0x12c0], R28 ;  /* 0x0012c01c01007387 */ /* 0x008fe80000100800 */
[----:B------:R-:W3:Y:S04]  /*e6f0*/  LDL R13, [R1+0x508] ;  /* 0x00050800010d7983 */ /* 0x000ee80000100800 */
[----:B------:R-:W4:Y:S04]  /*e700*/  LDL R12, [R1+0x50c] ;  /* 0x00050c00010c7983 */ /* 0x000f280000100800 */
        /* <DEDUP_REMOVED lines=8> */
[----:B------:R0:W3:Y:S04]  /*e790*/  @P2 LDG.E.U16 R28, desc[UR8][R6.64] ;  /* 0x00000008061c2981 */ /* 0x0000e8000c1e1500 */
[----:B------:R-:W0:Y:S04]  /*e7a0*/  LDL R6, [R1+0xc10] ;  /* 0x000c100001067983 */ /* 0x000e280000100800 */
[----:B------:R-:W0:Y:S01]  /*e7b0*/  LDL R7, [R1+0xc20] ;  /* 0x000c200001077983 */ /* 0x000e220000100800 */
[----:B------:R-:W-:Y:S02]  /*e7c0*/  PRMT R2, RZ, 0x7610, R2 ;  /* 0x00007610ff027816 */ /* 0x000fe40000000002 */
[----:B0-----:R-:W-:-:S04]  /*e7d0*/  @P2 LOP3.LUT R7, R7, R6, RZ, 0x3c, !PT ;  /* 0x0000000607072212 */ /* 0x001fc800078e3cff */
[----:B------:R-:W-:-:S04]  /*e7e0*/  @P2 LOP3.LUT R6, R7, R6, RZ, 0x3c, !PT ;  /* 0x0000000607062212 */ /* 0x000fc800078e3cff */
[----:B------:R-:W-:-:S05]  /*e7f0*/  @P2 LOP3.LUT R7, R7, R6, RZ, 0x3c, !PT ;  /* 0x0000000607072212 */ /* 0x000fca00078e3cff */
[----:B------:R-:W4:Y:S04]  /*e800*/  @P2 LDG.E.U16 R2, desc[UR8][R6.64] ;  /* 0x0000000806022981 */ /* 0x000f28000c1e1500 */
[----:B---3--:R0:W-:Y:S04]  /*e810*/  STL [R1+0x1328], R28 ;  /* 0x0013281c01007387 */ /* 0x0081e80000100800 */
[----:B0-----:R-:W3:Y:S04]  /*e820*/  LDL R28, [R1+0xc28] ;  /* 0x000c2800011c7983 */ /* 0x001ee80000100800 */
[----:B----4-:R-:W-:Y:S04]  /*e830*/  STL [R1+0x4], R2 ;  /* 0x0000040201007387 */ /* 0x010fe80000100800 */
[----:B------:R-:W4:Y:S01]  /*e840*/  LDL R7, [R1+0xc1c] ;  /* 0x000c1c0001077983 */ /* 0x000f220000100800 */
[----:B------:R-:W-:Y:S01]  /*e850*/  PRMT R23, RZ, 0x7610, R23 ;  /* 0x00007610ff177816 */ /* 0x000fe20000000017 */
[----:B---3--:R-:W-:Y:S01]  /*e860*/  @P2 IMAD.MOV.U32 R6, RZ, RZ, R28 ;  /* 0x000000ffff062224 */ /* 0x008fe200078e001c */
[----:B------:R-:W-:Y:S01]  /*e870*/  PRMT R22, RZ, 0x7610, R22 ;  /* 0x00007610ff167816 */ /* 0x000fe20000000016 */
[----:B------:R-:W3:Y:S04]  /*e880*/  LDL R28, [R1+0xc40] ;  /* 0x000c4000011c7983 */ /* 0x000ee80000100800 */
[----:B----4-:R0:W4:Y:S02]  /*e890*/  @P2 LDG.E.U16 R23, desc[UR8][R6.64] ;  /* 0x0000000806172981 */ /* 0x010124000c1e1500 */
[----:B0-----:R-:W-:-:S02]  /*e8a0*/  @P1 IMAD.MOV.U32 R6, RZ, RZ, R12 ;  /* 0x000000ffff061224 */ /* 0x001fc400078e000c */
[----:B------:R-:W-:-:S05]  /*e8b0*/  @P1 IMAD.MOV.U32 R7, RZ, RZ, R13 ;  /* 0x000000ffff071224 */ /* 0x000fca00078e000d */
[----:B------:R-:W2:Y:S04]  /*e8c0*/  @P1 LDG.E.U16 R22, desc[UR8][R6.64] ;  /* 0x0000000806161981 */ /* 0x000ea8000c1e1500 */
[----:B----4-:R0:W-:Y:S04]  /*e8d0*/  STL [R1+0x1324], R23 ;  /* 0x0013241701007387 */ /* 0x0101e80000100800 */
[----:B------:R-:W4:Y:S04]  /*e8e0*/  LDL R6, [R1+0xc24] ;  /* 0x000c240001067983 */ /* 0x000f280000100800 */
[----:B------:R-:W4:Y:S01]  /*e8f0*/  LDL R7, [R1+0xc2c] ;  /* 0x000c2c0001077983 */ /* 0x000f220000100800 */
[----:B------:R-:W-:-:S03]  /*e900*/  ISETP.GT.AND P2, PT, R4, 0x3b, PT ;  /* 0x0000003b0400780c */ /* 0x000fc60003f44270 */
[----:B------:R-:W3:Y:S04]  /*e910*/  LDL R13, [R1+0xc3c] ;  /* 0x000c3c00010d7983 */ /* 0x000ee80000100800 */
[----:B------:R-:W3:Y:S01]  /*e920*/  LDL R12, [R1+0xc48] ;  /* 0x000c4800010c7983 */ /* 0x000ee20000100800 */
[----:B------:R-:W-:-:S03]  /*e930*/  PRMT R21, RZ, 0x7610, R21 ;  /* 0x00007610ff157816 */ /* 0x000fc60000000015 */
[----:B0-----:R-:W3:Y:S04]  /*e940*/  LDL R23, [R1+0xc30] ;  /* 0x000c300001177983 */ /* 0x001ee80000100800 */
[----:B--2---:R0:W-:Y:S04]  /*e950*/  STL [R1+0x12c4], R22 ;  /* 0x0012c41601007387 */ /* 0x0041e80000100800 */
[----:B0-----:R-:W2:Y:S01]  /*e960*/  LDL R22, [R1+0xc34] ;  /* 0x000c340001167983 */ /* 0x001ea20000100800 */
[----:B----4-:R-:W-:-:S04]  /*e970*/  @P2 LOP3.LUT R7, R7, R6, RZ, 0x3c, !PT ;  /* 0x0000000607072212 */ /* 0x010fc800078e3cff */
[----:B------:R-:W-:-:S04]  /*e980*/  @P2 LOP3.LUT R6, R7, R6, RZ, 0x3c, !PT ;  /* 0x0000000607062212 */ /* 0x000fc800078e3cff */
[----:B------:R-:W-:-:S05]  /*e990*/  @P2 LOP3.LUT R7, R7, R6, RZ, 0x3c, !PT ;  /* 0x0000000607072212 */ /* 0x000fca00078e3cff */
[----:B------:R2:W4:Y:S04]  /*e9a0*/  @P2 LDG.E.U16 R21, desc[UR8][R6.64] ;  /* 0x0000000806152981 */ /* 0x000528000c1e1500 */
[----:B------:R-:W3:Y:S01]  /*e9b0*/  LDL R7, [R1+0xc18] ;  /* 0x000c180001077983 */ /* 0x000ee20000100800 */
[----:B------:R-:W-:Y:S01]  /*e9c0*/  PRMT R18, RZ, 0x7610, R18 ;  /* 0x00007610ff127816 */ /* 0x000fe20000000012 */
[----:B--2---:R-:W-:Y:S01]  /*e9d0*/  @P2 IMAD.MOV.U32 R6, RZ, RZ, R22 ;  /* 0x000000ffff062224 */ /* 0x004fe200078e0016 */
[----:B------:R-:W-:-:S04]  /*e9e0*/  PRMT R17, RZ, 0x7610, R17 ;  /* 0x00007610ff117816 */ /* 0x000fc80000000011 */
[----:B---3--:R0:W2:Y:S02]  /*e9f0*/  @P2 LDG.E.U16 R18, desc[UR8][R6.64] ;  /* 0x0000000806122981 */ /* 0x0080a4000c1e1500 */
[----:B0-----:R-:W-:Y:S02]  /*ea00*/  @P2 IMAD.MOV.U32 R6, RZ, RZ, R28 ;  /* 0x000000ffff062224 */ /* 0x001fe400078e001c */
[----:B------:R-:W-:-:S05]  /*ea10*/  @P2 IMAD.MOV.U32 R7, RZ, RZ, R23 ;  /* 0x000000ffff072224 */ /* 0x000fca00078e0017 */
[----:B------:R0:W3:Y:S01]  /*ea20*/  @P2 LDG.E.U16 R17, desc[UR8][R6.64] ;  /* 0x0000000806112981 */ /* 0x0000e2000c1e1500 */
[----:B------:R-:W-:-:S03]  /*ea30*/  PRMT R15, RZ, 0x7610, R15 ;  /* 0x00007610ff0f7816 */ /* 0x000fc6000000000f */
[----:B----4-:R1:W-:Y:S01]  /*ea40*/  STL [R1+0x1310], R21 ;  /* 0x0013101501007387 */ /* 0x0103e20000100800 */
[----:B0-----:R-:W-:Y:S02]  /*ea50*/  @P2 IMAD.MOV.U32 R6, RZ, RZ, R12 ;  /* 0x000000ffff062224 */ /* 0x001fe400078e000c */
[----:B------:R-:W-:-:S05]  /*ea60*/  @P2 IMAD.MOV.U32 R7, RZ, RZ, R13 ;  /* 0x000000ffff072224 */ /* 0x000fca00078e000d */
[----:B------:R0:W4:Y:S04]  /*ea70*/  @P2 LDG.E.U16 R15, desc[UR8][R6.64] ;  /* 0x00000008060f2981 */ /* 0x000128000c1e1500 */
[----:B--2---:R-:W-:Y:S04]  /*ea80*/  STL [R1+0x1314], R18 ;  /* 0x0013141201007387 */ /* 0x004fe80000100800 */
[----:B------:R-:W2:Y:S04]  /*ea90*/  LDL R28, [R1+0xc44] ;  /* 0x000c4400011c7983 */ /* 0x000ea80000100800 */
[----:B-1----:R-:W4:Y:S04]  /*eaa0*/  LDL R21, [R1+0xc4c] ;  /* 0x000c4c0001157983 */ /* 0x002f280000100800 */
[----:B---3--:R-:W-:Y:S04]  /*eab0*/  STL [R1+0x1318], R17 ;  /* 0x0013181101007387 */ /* 0x008fe80000100800 */
[----:B------:R-:W0:Y:S04]  /*eac0*/  LDL R6, [R1+0x500] ;  /* 0x0005000001067983 */ /* 0x000e280000100800 */
[----:B------:R-:W0:Y:S04]  /*ead0*/  LDL R7, [R1+0x504] ;  /* 0x0005040001077983 */ /* 0x000e280000100800 */
[----:B------:R-:W3:Y:S04]  /*eae0*/  LDL R23, [R1+0xc38] ;  /* 0x000c380001177983 */ /* 0x000ee80000100800 */
[----:B------:R-:W3:Y:S04]  /*eaf0*/  LDL R22, [R1+0xc54] ;  /* 0x000c540001167983 */ /* 0x000ee80000100800 */
[----:B------:R-:W3:Y:S04]  /*eb00*/  LDL R13, [R1+0xc50] ;  /* 0x000c5000010d7983 */ /* 0x000ee80000100800 */
[----:B------:R-:W3:Y:S01]  /*eb10*/  LDL R12, [R1+0xc60] ;  /* 0x000c6000010c7983 */ /* 0x000ee20000100800 */
[----:B------:R-:W-:-:S02]  /*eb20*/  ISETP.GT.AND P2, PT, R4, 0x3c, PT ;  /* 0x0000003c0400780c */ /* 0x000fc40003f44270 */
[----:B------:R-:W-:Y:S02]  /*eb30*/  PRMT R19, RZ, 0x7610, R19 ;  /* 0x00007610ff137816 */ /* 0x000fe40000000013 */
[----:B------:R-:W-:Y:S02]  /*eb40*/  PRMT R14, RZ, 0x7610, R14 ;  /* 0x00007610ff0e7816 */ /* 0x000fe4000000000e */
[----:B------:R-:W-:Y:S02]  /*eb50*/  PRMT R11, RZ, 0x7610, R11 ;  /* 0x00007610ff0b7816 */ /* 0x000fe4000000000b */
[----:B------:R-:W-:Y:S02]  /*eb60*/  PRMT R10, RZ, 0x7610, R10 ;  /* 0x00007610ff0a7816 */ /* 0x000fe4000000000a */
[----:B0-----:R-:W-:-:S04]  /*eb70*/  @P1 LOP3.LUT R7, R7, R6, RZ, 0x3c, !PT ;  /* 0x0000000607071212 */ /* 0x001fc800078e3cff */
[----:B------:R-:W-:-:S04]  /*eb80*/  @P1 LOP3.LUT R6, R7, R6, RZ, 0x3c, !PT ;  /* 0x0000000607061212 */ /* 0x000fc800078e3cff */
[----:B------:R-:W-:-:S05]  /*eb90*/  @P1 LOP3.LUT R7, R7, R6, RZ, 0x3c, !PT ;  /* 0x0000000607071212 */ /* 0x000fca00078e3cff */
[----:B------:R4:W3:Y:S02]  /*eba0*/  @P1 LDG.E.U16 R19, desc[UR8][R6.64] ;  /* 0x0000000806131981 */ /* 0x0008e4000c1e1500 */
[----:B----4-:R-:W-:Y:S02]  /*ebb0*/  @P2 IMAD.MOV.U32 R6, RZ, RZ, R21 ;  /* 0x000000ffff062224 */ /* 0x010fe400078e0015 */
[----:B--2---:R-:W-:-:S05]  /*ebc0*/  @P2 IMAD.MOV.U32 R7, RZ, RZ, R28 ;  /* 0x000000ffff072224 */ /* 0x004fca00078e001c */
[----:B------:R3:W2:Y:S02]  /*ebd0*/  @P2 LDG.E.U16 R14, desc[UR8][R6.64] ;  /* 0x00000008060e2981 */ /* 0x0006a4000c1e1500 */
[----:B---3--:R-:W-:Y:S02]  /*ebe0*/  @P2 IMAD.MOV.U32 R6, RZ, RZ, R22 ;  /* 0x000000ffff062224 */ /* 0x008fe400078e0016 */
[----:B------:R-:W-:-:S05]  /*ebf0*/  @P2 IMAD.MOV.U32 R7, RZ, RZ, R23 ;  /* 0x000000ffff072224 */ /* 0x000fca00078e0017 */
[----:B------:R0:W3:Y:S02]  /*ec00*/  @P2 LDG.E.U16 R11, desc[UR8][R6.64] ;  /* 0x00000008060b2981 */ /* 0x0000e4000c1e1500 */
[----:B0-----:R-:W-:Y:S02]  /*ec10*/  @P2 IMAD.MOV.U32 R6, RZ, RZ, R12 ;  /* 0x000000ffff062224 */ /* 0x001fe400078e000c */
[----:B------:R-:W-:-:S05]  /*ec20*/  @P2 IMAD.MOV.U32 R7, RZ, RZ, R13 ;  /* 0x000000ffff072224 */ /* 0x000fca00078e000d */
[----:B------:R-:W4:Y:S04]  /*ec30*/  @P2 LDG.E.U16 R10, desc[UR8][R6.64] ;  /* 0x00000008060a2981 */ /* 0x000f28000c1e1500 */
[----:B------:R0:W-:Y:S04]  /*ec40*/  STL [R1+0x131c], R15 ;  /* 0x00131c0f01007387 */ /* 0x0001e80000100800 */
[----:B------:R-:W-:Y:S04]  /*ec50*/  STL [R1+0x12c8], R19 ;  /* 0x0012c81301007387 */ /* 0x000fe80000100800 */
[----:B------:R-:W4:Y:S04]  /*ec60*/  LDL R21, [R1+0xc5c] ;  /* 0x000c5c0001157983 */ /* 0x000f280000100800 */
[----:B0-----:R-:W4:Y:S04]  /*ec70*/  LDL R15, [R1+0xc68] ;  /* 0x000c6800010f7983 */ /* 0x001f280000100800 */
[----:B--2---:R-:W-:Y:S04]  /*ec80*/  STL [R1+0x12ec], R14 ;  /* 0x0012ec0e01007387 */ /* 0x004fe80000100800 */
[----:B------:R-:W2:Y:S04]  /*ec90*/  LDL R28, [R1+0xc6c] ;  /* 0x000c6c00011c7983 */ /* 0x000ea80000100800 */
[----:B---3--:R-:W-:Y:S04]  /*eca0*/  STL [R1+0x12f0], R11 ;  /* 0x0012f00b01007387 */ /* 0x008fe80000100800 */
[----:B------:R-:W3:Y:S04]  /*ecb0*/  LDL R13, [R1+0xc58] ;  /* 0x000c5800010d7983 */ /* 0x000ee80000100800 */
[----:B------:R-:W3:Y:S04]  /*ecc0*/  LDL R12, [R1+0xc74] ;  /* 0x000c7400010c7983 */ /* 0x000ee80000100800 */
[----:B------:R-:W3:Y:S04]  /*ecd0*/  LDL R23, [R1+0xc70] ;  /* 0x000c700001177983 */ /* 0x000ee80000100800 */
[----:B------:R-:W3:Y:S04]  /*ece0*/  LDL R22, [R1+0xc80] ;  /* 0x000c800001167983 */ /* 0x000ee80000100800 */
[----:B----4-:R0:W-:Y:S04]  /*ecf0*/  STL [R1+0x12f4], R10 ;  /* 0x0012f40a01007387 */ /* 0x0101e80000100800 */
[----:B0-----:R-:W4:Y:S01]  /*ed00*/  LDL R10, [R1+0xc64] ;  /* 0x000c6400010a7983 */ /* 0x001f220000100800 */
[----:B------:R-:W-:-:S02]  /*ed10*/  ISETP.GT.AND P1, PT, R4, 0x3d, PT ;  /* 0x0000003d0400780c */ /* 0x000fc40003f24270 */
[----:B------:R-:W-:Y:S02]  /*ed20*/  PRMT R9, RZ, 0x7610, R9 ;  /* 0x00007610ff097816 */ /* 0x000fe40000000009 */
[----:B------:R-:W-:Y:S01]  /*ed30*/  PRMT R8, RZ, 0x7610, R8 ;  /* 0x00007610ff087816 */ /* 0x000fe20000000008 */
[----:B------:R-:W-:Y:S02]  /*ed40*/  @P2 IMAD.MOV.U32 R7, RZ, RZ, R21 ;  /* 0x000000ffff072224 */ /* 0x000fe400078e0015 */
[----:B------:R-:W-:Y:S01]  /*ed50*/  @P2 IMAD.MOV.U32 R6, RZ, RZ, R15 ;  /* 0x000000ffff062224 */ /* 0x000fe200078e000f */
[----:B------:R-:W3:Y:S04]  /*ed60*/  LDL R21, [R1+0xc7c] ;  /* 0x000c7c0001157983 */ /* 0x000ee80000100800 */
[----:B------:R-:W3:Y:S04]  /*ed70*/  LDL R15, [R1+0xc88] ;  /* 0x000c8800010f7983 */ /* 0x000ee80000100800 */
[----:B------:R2:W3:Y:S02]  /*ed80*/  @P2 LDG.E.U16 R9, desc[UR8][R6.64] ;  /* 0x0000000806092981 */ /* 0x0004e4000c1e1500 */
[----:B--2---:R-:W-:-:S02]  /*ed90*/  @P1 IMAD.MOV.U32 R6, RZ, RZ, R28 ;  /* 0x000000ffff061224 */ /* 0x004fc400078e001c */
[----:B----4-:R-:W-:-:S05]  /*eda0*/  @P1 IMAD.MOV.U32 R7, RZ, RZ, R10 ;  /* 0x000000ffff071224 */ /* 0x010fca00078e000a */
[----:B------:R0:W2:Y:S02]  /*edb0*/  @P1 LDG.E.U16 R8, desc[UR8][R6.64] ;  /* 0x0000000806081981 */ /* 0x0000a4000c1e1500 */
[----:B0-----:R-:W-:-:S06]  /*edc0*/  PRMT R7, RZ, 0x7610, R7 ;  /* 0x00007610ff077816 */ /* 0x001fcc0000000007 */
[----:B---3--:R0:W3:Y:S01]  /*edd0*/  @P1 LDG.E.U16 R7, desc[UR8][R12.64] ;  /* 0x000000080c071981 */ /* 0x0080e2000c1e1500 */
[----:B------:R-:W-:Y:S01]  /*ede0*/  PRMT R6, RZ, 0x7610, R6 ;  /* 0x00007610ff067816 */ /* 0x000fe20000000006 */
[----:B0-----:R-:W-:Y:S02]  /*edf0*/  @P1 IMAD.MOV.U32 R12, RZ, RZ, R22 ;  /* 0x000000ffff0c1224 */ /* 0x001fe400078e0016 */
[----:B------:R-:W-:-:S05]  /*ee00*/  @P1 IMAD.MOV.U32 R13, RZ, RZ, R23 ;  /* 0x000000ffff0d1224 */ /* 0x000fca00078e0017 */
[----:B------:R0:W4:Y:S01]  /*ee10*/  @P1 LDG.E.U16 R6, desc[UR8][R12.64] ;  /* 0x000000080c061981 */ /* 0x000122000c1e1500 */
[----:B------:R-:W-:Y:S01]  /*ee20*/  PRMT R5, RZ, 0x7610, R5 ;  /* 0x00007610ff057816 */ /* 0x000fe20000000005 */
[----:B0-----:R-:W-:Y:S02]  /*ee30*/  @P1 IMAD.MOV.U32 R13, RZ, RZ, R21 ;  /* 0x000000ffff0d1224 */ /* 0x001fe400078e0015 */
[----:B------:R-:W-:Y:S01]  /*ee40*/  @P1 IMAD.MOV.U32 R12, RZ, RZ, R15 ;  /* 0x000000ffff0c1224 */ /* 0x000fe200078e000f */
[----:B------:R0:W-:Y:S04]  /*ee50*/  STL [R1+0x12f8], R9 ;  /* 0x0012f80901007387 */ /* 0x0001e80000100800 */
[----:B------:R-:W4:Y:S04]  /*ee60*/  @P1 LDG.E.U16 R5, desc[UR8][R12.64] ;  /* 0x000000080c051981 */ /* 0x000f28000c1e1500 */
[----:B--2---:R1:W-:Y:S04]  /*ee70*/  STL [R1+0x12cc], R8 ;  /* 0x0012cc0801007387 */ /* 0x0043e80000100800 */
[----:B------:R-:W2:Y:S04]  /*ee80*/  LDL R28, [R1+0x5c0] ;  /* 0x0005c000011c7983 */ /* 0x000ea80000100800 */
[----:B------:R-:W2:Y:S04]  /*ee90*/  LDL R10, [R1+0x5c4] ;  /* 0x0005c400010a7983 */ /* 0x000ea80000100800 */
[----:B---3--:R3:W-:Y:S04]  /*eea0*/  STL [R1+0x12d0], R7 ;  /* 0x0012d00701007387 */ /* 0x0087e80000100800 */
[----:B------:R-:W2:Y:S04]  /*eeb0*/  LDL R23, [R1+0x4f8] ;  /* 0x0004f80001177983 */ /* 0x000ea80000100800 */
[----:B0-----:R-:W2:Y:S04]  /*eec0*/  LDL R9, [R1+0x4fc] ;  /* 0x0004fc0001097983 */ /* 0x001ea80000100800 */
[----:B----4-:R0:W-:Y:S04]  /*eed0*/  STL [R1+0x12d4], R6 ;  /* 0x0012d40601007387 */ /* 0x0101e80000100800 */
[----:B------:R-:W4:Y:S04]  /*eee0*/  LDL R22, [R1+0x4f0] ;  /* 0x0004f00001167983 */ /* 0x000f280000100800 */
[----:B-1----:R-:W4:Y:S01]  /*eef0*/  LDL R8, [R1+0x4f4] ;  /* 0x0004f40001087983 */ /* 0x002f220000100800 */
[----:B------:R-:W-:-:S03]  /*ef00*/  ISETP.GT.AND P1, PT, R4, 0x36, PT ;  /* 0x000000360400780c */ /* 0x000fc60003f24270 */
[----:B------:R-:W4:Y:S04]  /*ef10*/  LDL R21, [R1+0x4ec] ;  /* 0x0004ec0001157983 */ /* 0x000f280000100800 */
[----:B------:R-:W4:Y:S01]  /*ef20*/  LDL R15, [R1+0xba0] ;  /* 0x000ba000010f7983 */ /* 0x000f220000100800 */
[----:B---3--:R-:W-:Y:S02]  /*ef30*/  PRMT R7, RZ, 0x7610, R7 ;  /* 0x00007610ff077816 */ /* 0x008fe40000000007 */
[----:B0-----:R-:W-:Y:S01]  /*ef40*/  PRMT R6, RZ, 0x7610, R6 ;  /* 0x00007610ff067816 */ /* 0x001fe20000000006 */
[----:B------:R0:W-:Y:S02]  /*ef50*/  STL [R1+0x12d8], R5 ;  /* 0x0012d80501007387 */ /* 0x0001e40000100800 */
[----:B0-----:R-:W-:Y:S01]  /*ef60*/  PRMT R5, RZ, 0x7610, R5 ;  /* 0x00007610ff057816 */ /* 0x001fe20000000005 */
[----:B--2---:R-:W-:-:S02]  /*ef70*/  @P0 IMAD.MOV.U32 R13, RZ, RZ, R28 ;  /* 0x000000ffff0d0224 */ /* 0x004fc400078e001c */
[----:B------:R-:W-:Y:S01]  /*ef80*/  @P0 IMAD.MOV.U32 R12, RZ, RZ, R10 ;  /* 0x000000ffff0c0224 */ /* 0x000fe200078e000a */
[----:B------:R-:W-:Y:S01]  /*ef90*/  PRMT R14, RZ, 0x7610, R14 ;  /* 0x00007610ff0e7816 */ /* 0x000fe2000000000e */
[----:B------:R-:W2:Y:S04]  /*efa0*/  LDL R10, [R1+0x4e8] ;  /* 0x0004e800010a7983 */ /* 0x000ea80000100800 */
[----:B------:R0:W3:Y:S02]  /*efb0*/  @P0 LDG.E.U16 R7, desc[UR8][R12.64] ;  /* 0x000000080c070981 */ /* 0x0000e4000c1e1500 */
[----:B0-----:R-:W-:Y:S02]  /*efc0*/  @P1 IMAD.MOV.U32 R13, RZ, RZ, R23 ;  /* 0x000000ffff0d1224 */ /* 0x001fe400078e0017 */
[----:B------:R-:W-:-:S05]  /*efd0*/  @P1 IMAD.MOV.U32 R12, RZ, RZ, R9 ;  /* 0x000000ffff0c1224 */ /* 0x000fca00078e0009 */
[----:B------:R4:W2:Y:S02]  /*efe0*/  @P1 LDG.E.U16 R5, desc[UR8][R12.64] ;  /* 0x000000080c051981 */ /* 0x0008a4000c1e1500 */
[----:B----4-:R-:W-:Y:S02]  /*eff0*/  @P1 IMAD.MOV.U32 R13, RZ, RZ, R22 ;  /* 0x000000ffff0d1224 */ /* 0x010fe400078e0016 */
[----:B------:R-:W-:-:S05]  /*f000*/  @P1 IMAD.MOV.U32 R12, RZ, RZ, R8 ;  /* 0x000000ffff0c1224 */ /* 0x000fca00078e0008 */
[----:B------:R0:W4:Y:S02]  /*f010*/  @P1 LDG.E.U16 R6, desc[UR8][R12.64] ;  /* 0x000000080c061981 */ /* 0x000124000c1e1500 */
[----:B0-----:R-:W-:Y:S02]  /*f020*/  @P1 IMAD.MOV.U32 R12, RZ, RZ, R15 ;  /* 0x000000ffff0c1224 */ /* 0x001fe400078e000f */
[----:B------:R-:W-:-:S05]  /*f030*/  @P1 IMAD.MOV.U32 R13, RZ, RZ, R21 ;  /* 0x000000ffff0d1224 */ /* 0x000fca00078e0015 */
[----:B------:R-:W4:Y:S04]  /*f040*/  @P1 LDG.E.U16 R14, desc[UR8][R12.64] ;  /* 0x000000080c0e1981 */ /* 0x000f28000c1e1500 */
[----:B---3--:R0:W-:Y:S04]  /*f050*/  STL [R1+0x48], R7 ;  /* 0x0000480701007387 */ /* 0x0081e80000100800 */
[----:B------:R-:W3:Y:S04]  /*f060*/  LDL R9, [R1+0xba4] ;  /* 0x000ba40001097983 */ /* 0x000ee80000100800 */
[----:B0-----:R-:W3:Y:S04]  /*f070*/  LDL R7, [R1+0xba8] ;  /* 0x000ba80001077983 */ /* 0x001ee80000100800 */
[----:B--2---:R0:W-:Y:S04]  /*f080*/  STL [R1+0x40], R5 ;  /* 0x0000400501007387 */ /* 0x0041e80000100800 */
[----:B------:R-:W2:Y:S04]  /*f090*/  LDL R8, [R1+0x4e4] ;  /* 0x0004e40001087983 */ /* 0x000ea80000100800 */
[----:B0-----:R-:W2:Y:S04]  /*f0a0*/  LDL R5, [R1+0xbac] ;  /* 0x000bac0001057983 */ /* 0x001ea80000100800 */
[----:B----4-:R0:W-:Y:S04]  /*f0b0*/  STL [R1+0x38], R6 ;  /* 0x0000380601007387 */ /* 0x0101e80000100800 */
[----:B------:R-:W4:Y:S04]  /*f0c0*/  LDL R15, [R1+0xbb0] ;  /* 0x000bb000010f7983 */ /* 0x000f280000100800 */
[----:B0-----:R-:W4:Y:S01]  /*f0d0*/  LDL R6, [R1+0xbb4] ;  /* 0x000bb40001067983 */ /* 0x001f220000100800 */
[----:B------:R-:W-:-:S03]  /*f0e0*/  ISETP.GT.AND P0, PT, R4, 0x37, PT ;  /* 0x000000370400780c */ /* 0x000fc60003f04270 */
[----:B------:R0:W-:Y:S01]  /*f0f0*/  STL [R1+0x30], R14 ;  /* 0x0000300e01007387 */ /* 0x0001e20000100800 */
[----:B------:R-:W-:Y:S01]  /*f100*/  PRMT R19, RZ, 0x7610, R19 ;  /* 0x00007610ff137816 */ /* 0x000fe20000000013 */
[----:B------:R-:W-:Y:S02]  /*f110*/  @P1 IMAD.MOV.U32 R13, RZ, RZ, R10 ;  /* 0x000000ffff0d1224 */ /* 0x000fe400078e000a */
[----:B------:R-:W4:Y:S04]  /*f120*/  LDL R10, [R1+0xbbc] ;  /* 0x000bbc00010a7983 */ /* 0x000f280000100800 */
[----:B0-----:R-:W4:Y:S01]  /*f130*/  LDL R14, [R1+0xbc0] ;  /* 0x000bc000010e7983 */ /* 0x001f220000100800 */
[----:B------:R-:W-:Y:S01]  /*f140*/  PRMT R18, RZ, 0x7610, R18 ;  /* 0x00007610ff127816 */ /* 0x000fe20000000012 */
[----:B---3--:R-:W-:-:S02]  /*f150*/  @P1 IMAD.MOV.U32 R12, RZ, RZ, R7 ;  /* 0x000000ffff0c1224 */ /* 0x008fc400078e0007 */
[----:B------:R-:W3:Y:S04]  /*f160*/  LDL R7, [R1+0xbc8] ;  /* 0x000bc80001077983 */ /* 0x000ee80000100800 */
[----:B------:R0:W3:Y:S02]  /*f170*/  @P1 LDG.E.U16 R19, desc[UR8][R12.64] ;  /* 0x000000080c131981 */ /* 0x0000e4000c1e1500 */
[----:B0-----:R-:W-:Y:S02]  /*f180*/  @P0 IMAD.MOV.U32 R13, RZ, RZ, R9 ;  /* 0x000000ffff0d0224 */ /* 0x001fe400078e0009 */
[----:B------:R-:W3:Y:S01]  /*f190*/  LDL R9, [R1+0xc84] ;  /* 0x000c840001097983 */ /* 0x000ee20000100800 */
[----:B--2---:R-:W-:-:S03]  /*f1a0*/  @P0 IMAD.MOV.U32 R12, RZ, RZ, R5 ;  /* 0x000000ffff0c0224 */ /* 0x004fc600078e0005 */
[----:B------:R-:W2:Y:S04]  /*f1b0*/  LDL R5, [R1+0xc8c] ;  /* 0x000c8c0001057983 */ /* 0x000ea80000100800 */
[----:B------:R0:W2:Y:S02]  /*f1c0*/  @P0 LDG.E.U16 R18, desc[UR8][R12.64] ;  /* 0x000000080c120981 */ /* 0x0000a4000c1e1500 */
[----:B0-----:R-:W-:Y:S02]  /*f1d0*/  @P0 IMAD.MOV.U32 R13, RZ, RZ, R8 ;  /* 0x000000ffff0d0224 */ /* 0x001fe400078e0008 */
[----:B------:R-:W2:Y:S01]  /*f1e0*/  LDL R8, [R1+0xc78] ;  /* 0x000c780001087983 */ /* 0x000ea20000100800 */
[----:B----4-:R-:W-:-:S03]  /*f1f0*/  @P0 IMAD.MOV.U32 R12, RZ, RZ, R6 ;  /* 0x000000ffff0c0224 */ /* 0x010fc600078e0006 */
[----:B------:R-:W4:Y:S01]  /*f200*/  LDL R6, [R1+0xc94] ;  /* 0x000c940001067983 */ /* 0x000f220000100800 */
[----:B------:R-:W-:Y:S02]  /*f210*/  PRMT R17, RZ, 0x7610, R17 ;  /* 0x00007610ff117816 */ /* 0x000fe40000000011 */
[----:B------:R-:W-:Y:S02]  /*f220*/  PRMT R11, RZ, 0x7610, R11 ;  /* 0x00007610ff0b7816 */ /* 0x000fe4000000000b */
[----:B------:R-:W-:Y:S02]  /*f230*/  ISETP.GT.AND P1, PT, R4, 0x3e, PT ;  /* 0x0000003e0400780c */ /* 0x000fe40003f24270 */
[----:B------:R0:W4:Y:S01]  /*f240*/  @P0 LDG.E.U16 R17, desc[UR8][R12.64] ;  /* 0x000000080c110981 */ /* 0x000122000c1e1500 */
[----:B------:R-:W-:Y:S01]  /*f250*/  PRMT R29, RZ, 0x7610, R29 ;  /* 0x00007610ff1d7816 */ /* 0x000fe2000000001d */
[----:B0-----:R-:W-:Y:S02]  /*f260*/  @P0 IMAD.MOV.U32 R12, RZ, RZ, R14 ;  /* 0x000000ffff0c0224 */ /* 0x001fe400078e000e */
[----:B------:R-:W-:Y:S01]  /*f270*/  @P0 IMAD.MOV.U32 R13, RZ, RZ, R15 ;  /* 0x000000ffff0d0224 */ /* 0x000fe200078e000f */
[----:B------:R-:W-:-:S02]  /*f280*/  PRMT R0, RZ, 0x7610, R0 ;  /* 0x00007610ff007816 */ /* 0x000fc40000000000 */
[----:B------:R-:W-:Y:S01]  /*f290*/  PRMT R27, RZ, 0x7610, R27 ;  /* 0x00007610ff1b7816 */ /* 0x000fe2000000001b */
[----:B------:R-:W4:Y:S04]  /*f2a0*/  LDL R15, [R1+0xc90] ;  /* 0x000c9000010f7983 */ /* 0x000f280000100800 */
[----:B------:R0:W4:Y:S02]  /*f2b0*/  @P0 LDG.E.U16 R11, desc[UR8][R12.64] ;  /* 0x000000080c0b0981 */ /* 0x000124000c1e1500 */
[----:B0-----:R-:W-:Y:S02]  /*f2c0*/  @P0 IMAD.MOV.U32 R13, RZ, RZ, R10 ;  /* 0x000000ffff0d0224 */ /* 0x001fe400078e000a */
[----:B---3--:R-:W-:Y:S02]  /*f2d0*/  @P0 IMAD.MOV.U32 R12, RZ, RZ, R7 ;  /* 0x000000ffff0c0224 */ /* 0x008fe400078e0007 */
[----:B------:R-:W3:Y:S04]  /*f2e0*/  LDL R7, [R1+0xca0] ;  /* 0x000ca00001077983 */ /* 0x000ee80000100800 */
[----:B------:R0:W3:Y:S02]  /*f2f0*/  @P0 LDG.E.U16 R29, desc[UR8][R12.64] ;  /* 0x000000080c1d0981 */ /* 0x0000e4000c1e1500 */
[----:B0-----:R-:W-:-:S02]  /*f300*/  @P1 IMAD.MOV.U32 R13, RZ, RZ, R9 ;  /* 0x000000ffff0d1224 */ /* 0x001fc400078e0009 */
[----:B--2---:R-:W-:-:S05]  /*f310*/  @P1 IMAD.MOV.U32 R12, RZ, RZ, R5 ;  /* 0x000000ffff0c1224 */ /* 0x004fca00078e0005 */
[----:B------:R4:W2:Y:S02]  /*f320*/  @P1 LDG.E.U16 R0, desc[UR8][R12.64] ;  /* 0x000000080c001981 */ /* 0x0008a4000c1e1500 */
[----:B----4-:R-:W-:Y:S02]  /*f330*/  @P1 IMAD.MOV.U32 R12, RZ, RZ, R6 ;  /* 0x000000ffff0c1224 */ /* 0x010fe400078e0006 */
[----:B------:R-:W-:-:S05]  /*f340*/  @P1 IMAD.MOV.U32 R13, RZ, RZ, R8 ;  /* 0x000000ffff0d1224 */ /* 0x000fca00078e0008 */
[----:B------:R0:W4:Y:S04]  /*f350*/  @P1 LDG.E.U16 R27, desc[UR8][R12.64] ;  /* 0x000000080c1b1981 */ /* 0x000128000c1e1500 */
[----:B---3--:R-:W-:Y:S04]  /*f360*/  STL [R1+0x126c], R29 ;  /* 0x00126c1d01007387 */ /* 0x008fe80000100800 */
[----:B------:R-:W3:Y:S04]  /*f370*/  LDL R14, [R1+0xc9c] ;  /* 0x000c9c00010e7983 */ /* 0x000ee80000100800 */
[----:B------:R-:W3:Y:S01]  /*f380*/  LDL R5, [R1+0xca8] ;  /* 0x000ca80001057983 */ /* 0x000ee20000100800 */
[----:B0-----:R-:W-:-:S03]  /*f390*/  @P1 IMAD.MOV.U32 R12, RZ, RZ, R7 ;  /* 0x000000ffff0c1224 */ /* 0x001fc600078e0007 */
[----:B--2---:R-:W-:Y:S04]  /*f3a0*/  STL [R1+0x12dc], R0 ;  /* 0x0012dc0001007387 */ /* 0x004fe80000100800 */
[----:B------:R0:W-:Y:S04]  /*f3b0*/  STL [R1+0x10], R11 ;  /* 0x0000100b01007387 */ /* 0x0001e80000100800 */
[----:B------:R-:W2:Y:S04]  /*f3c0*/  LDL R10, [R1+0xcac] ;  /* 0x000cac00010a7983 */ /* 0x000ea80000100800 */
[----:B0-----:R-:W2:Y:S04]  /*f3d0*/  LDL R11, [R1+0xca4] ;  /* 0x000ca400010b7983 */ /* 0x001ea80000100800 */
[----:B------:R-:W-:Y:S04]  /*f3e0*/  STL [R1+0x28], R19 ;  /* 0x0000281301007387 */ /* 0x000fe80000100800 */
[----:B------:R-:W2:Y:S04]  /*f3f0*/  LDL R9, [R1+0xc98] ;  /* 0x000c980001097983 */ /* 0x000ea80000100800 */
[----:B------:R-:W2:Y:S04]  /*f400*/  LDL R8, [R1+0xcb4] ;  /* 0x000cb40001087983 */ /* 0x000ea80000100800 */
[----:B------:R-:W2:Y:S04]  /*f410*/  LDL R6, [R1+0xcc4] ;  /* 0x000cc40001067983 */ /* 0x000ea80000100800 */
[----:B----4-:R-:W-:Y:S04]  /*f420*/  STL [R1+0x12e0], R27 ;  /* 0x0012e01b01007387 */ /* 0x010fe80000100800 */
[----:B------:R-:W-:Y:S04]  /*f430*/  STL [R1+0x1c], R18 ;  /* 0x00001c1201007387 */ /* 0x000fe80000100800 */
[----:B------:R-:W4:Y:S01]  /*f440*/  LDL R7, [R1+0xcb0] ;  /* 0x000cb00001077983 */ /* 0x000f220000100800 */
[----:B------:R-:W-:-:S02]  /*f450*/  PRMT R26, RZ, 0x7610, R26 ;  /* 0x00007610ff1a7816 */ /* 0x000fc4000000001a */
[----:B------:R-:W-:Y:S01]  /*f460*/  ISETP.GT.AND P0, PT, R4, 0x3f, PT ;  /* 0x0000003f0400780c */ /* 0x000fe20003f04270 */
[----:B------:R-:W-:Y:S01]  /*f470*/  @P1 IMAD.MOV.U32 R13, RZ, RZ, R15 ;  /* 0x000000ffff0d1224 */ /* 0x000fe200078e000f */
[----:B------:R-:W-:Y:S02]  /*f480*/  PRMT R25, RZ, 0x7610, R25 ;  /* 0x00007610ff197816 */ /* 0x000fe40000000019 */
[----:B------:R-:W-:Y:S02]  /*f490*/  PRMT R24, RZ, 0x7610, R24 ;  /* 0x00007610ff187816 */ /* 0x000fe40000000018 */
[----:B------:R-:W-:Y:S02]  /*f4a0*/  PRMT R20, RZ, 0x7610, R20 ;  /* 0x00007610ff147816 */ /* 0x000fe40000000014 */
[----:B------:R-:W-:Y:S01]  /*f4b0*/  PRMT R16, RZ, 0x7610, R16 ;  /* 0x00007610ff107816 */ /* 0x000fe20000000010 */
[----:B------:R3:W4:Y:S04]  /*f4c0*/  @P1 LDG.E.U16 R26, desc[UR8][R12.64] ;  /* 0x000000080c1a1981 */ /* 0x000728000c1e1500 */
[----:B------:R-:W4:Y:S01]  /*f4d0*/  LDL R0, [R1+0xcdc] ;  /* 0x000cdc0001007983 */ /* 0x000f220000100800 */
[----:B---3--:R-:W-:-:S02]  /*f4e0*/  @P1 IMAD.MOV.U32 R13, RZ, RZ, R14 ;  /* 0x000000ffff0d1224 */ /* 0x008fc400078e000e */
[----:B------:R-:W-:-:S05]  /*f4f0*/  @P1 IMAD.MOV.U32 R12, RZ, RZ, R5 ;  /* 0x000000ffff0c1224 */ /* 0x000fca00078e0005 */
[----:B------:R2:W3:Y:S02]  /*f500*/  @P1 LDG.E.U16 R25, desc[UR8][R12.64] ;  /* 0x000000080c191981 */ /* 0x0004e4000c1e1500 */
[----:B--2---:R-:W-:Y:S02]  /*f510*/  @P0 IMAD.MOV.U32 R12, RZ, RZ, R10 ;  /* 0x000000ffff0c0224 */ /* 0x004fe400078e000a */
[----:B------:R-:W-:-:S05]  /*f520*/  @P0 IMAD.MOV.U32 R13, RZ, RZ, R11 ;  /* 0x000000ffff0d0224 */ /* 0x000fca00078e000b */
[----:B------:R0:W2:Y:S02]  /*f530*/  @P0 LDG.E.U16 R24, desc[UR8][R12.64] ;  /* 0x000000080c180981 */ /* 0x0000a4000c1e1500 */
[----:B0-----:R-:W-:Y:S02]  /*f540*/  @P0 IMAD.MOV.U32 R12, RZ, RZ, R8 ;  /* 0x000000ffff0c0224 */ /* 0x001fe400078e0008 */
[----:B------:R-:W-:-:S05]  /*f550*/  @P0 IMAD.MOV.U32 R13, RZ, RZ, R9 ;  /* 0x000000ffff0d0224 */ /* 0x000fca00078e0009 */
[----:B------:R0:W2:Y:S02]  /*f560*/  @P0 LDG.E.U16 R20, desc[UR8][R12.64] ;  /* 0x000000080c140981 */ /* 0x0000a4000c1e1500 */
[----:B0-----:R-:W-:Y:S02]  /*f570*/  @P0 IMAD.MOV.U32 R12, RZ, RZ, R6 ;  /* 0x000000ffff0c0224 */ /* 0x001fe400078e0006 */
[----:B----4-:R-:W-:-:S05]  /*f580*/  @P0 IMAD.MOV.U32 R13, RZ, RZ, R7 ;  /* 0x000000ffff0d0224 */ /* 0x010fca00078e0007 */
[----:B------:R-:W4:Y:S04]  /*f590*/  @P0 LDG.E.U16 R16, desc[UR8][R12.64] ;  /* 0x000000080c100981 */ /* 0x000f28000c1e1500 */
[----:B------:R-:W-:Y:S04]  /*f5a0*/  STL [R1+0x18], R17 ;  /* 0x0000181101007387 */ /* 0x000fe80000100800 */
[----:B------:R-:W-:Y:S04]  /*f5b0*/  STL [R1+0x12e4], R26 ;  /* 0x0012e41a01007387 */ /* 0x000fe80000100800 */
[----:B------:R-:W4:Y:S04]  /*f5c0*/  LDL R5, [R1+0xcc0] ;  /* 0x000cc00001057983 */ /* 0x000f280000100800 */
[----:B---3--:R-:W-:Y:S04]  /*f5d0*/  STL [R1+0x12e8], R25 ;  /* 0x0012e81901007387 */ /* 0x008fe80000100800 */
[----:B--2---:R-:W-:Y:S04]  /*f5e0*/  STL [R1+0x1270], R24 ;  /* 0x0012701801007387 */ /* 0x004fe80000100800 */
[----:B------:R-:W-:Y:S04]  /*f5f0*/  STL [R1+0x1274], R20 ;  /* 0x0012741401007387 */ /* 0x000fe80000100800 */
[----:B----4-:R-:W-:Y:S04]  /*f600*/  STL [R1+0x1278], R16 ;  /* 0x0012781001007387 */ /* 0x010fe80000100800 */
[----:B------:R-:W2:Y:S01]  /*f610*/  LDL.LU R23, [R1+0x4c0] ;  /* 0x0004c00001177983 */ /* 0x000ea20000300800 */
[----:B------:R-:W-:Y:S01]  /*f620*/  PRMT R3, RZ, 0x7610, R3 ;  /* 0x00007610ff037816 */ /* 0x000fe20000000003 */
[----:B------:R-:W-:-:S02]  /*f630*/  @P0 IMAD.MOV.U32 R12, RZ, RZ, R0 ;  /* 0x000000ffff0c0224 */ /* 0x000fc400078e0000 */
[----:B------:R-:W-:-:S05]  /*f640*/  @P0 IMAD.MOV.U32 R13, RZ, RZ, R5 ;  /* 0x000000ffff0d0224 */ /* 0x000fca00078e0005 */
[----:B------:R-:W3:Y:S01]  /*f650*/  @P0 LDG.E.U16 R3, desc[UR8][R12.64] ;  /* 0x000000080c030981 */ /* 0x000ee2000c1e1500 */
[----:B------:R-:W0:Y:S01]  /*f660*/  S2R R28, SR_TID.X ;  /* 0x00000000001c7919 */ /* 0x000e220000002100 */
[----:B------:R-:W1:Y:S01]  /*f670*/  S2R R2, SR_TID.X ;  /* 0x0000000000027919 */ /* 0x000e620000002100 */
[----:B------:R-:W-:Y:S06]  /*f680*/  BAR.SYNC.DEFER_BLOCKING 0x0 ;  /* 0x0000000000007b1d */ /* 0x000fec0000010000 */
[----:B--2---:R2:W-:Y:S04]  /*f690*/  STL [R1+0x1348], R23 ;  /* 0x0013481701007387 */ /* 0x0045e80000100800 */
[----:B--2---:R-:W2:Y:S01]  /*f6a0*/  LDL.LU R23, [R1+0x4c4] ;  /* 0x0004c40001177983 */ /* 0x004ea20000300800 */
[----:B0-----:R-:W-:-:S03]  /*f6b0*/  LOP3.LUT R21, R28, 0x3f, RZ, 0xc0, !PT ;  /* 0x0000003f1c157812 */ /* 0x001fc600078ec0ff */
[----:B------:R-:W4:Y:S04]  /*f6c0*/  LDL.LU R28, [R1+0x4bc] ;  /* 0x0004bc00011c7983 */ /* 0x000f280000300800 */
        /* <DEDUP_REMOVED lines=17> */
[----:B------:R-:W4:Y:S01]  /*f7e0*/  LDL.LU R15, [R1+0xa4] ;  /* 0x0000a400010f7983 */ /* 0x000f220000300800 */
[----:B-1----:R-:W-:-:S03]  /*f7f0*/  LOP3.LUT R2, R2, 0x3f, RZ, 0xc0, !PT ;  /* 0x0000003f02027812 */ /* 0x002fc600078ec0ff */
[----:B------:R-:W4:Y:S04]  /*f800*/  LDL.LU R17, [R1+0xa0] ;  /* 0x0000a00001117983 */ /* 0x000f280000300800 */
[----:B------:R-:W4:Y:S04]  /*f810*/  LDL.LU R18, [R1+0x9c] ;  /* 0x00009c0001127983 */ /* 0x000f280000300800 */
[----:B------:R-:W4:Y:S04]  /*f820*/  LDL.LU R22, [R1+0x58] ;  /* 0x0000580001167983 */ /* 0x000f280000300800 */
[----:B------:R-:W4:Y:S04]  /*f830*/  LDL.LU R12, [R1+0x43c] ;  /* 0x00043c00010c7983 */ /* 0x000f280000300800 */
[----:B------:R-:W4:Y:S01]  /*f840*/  LDL.LU R13, [R1+0x438] ;  /* 0x00043800010d7983 */ /* 0x000f220000300800 */
[----:B------:R-:W-:-:S03]  /*f850*/  IMAD.SHL.U32 R2, R2, 0x2, RZ ;  /* 0x0000000202027824 */ /* 0x000fc600078e00ff */
[----:B---3--:R0:W-:Y:S01]  /*f860*/  STL [R1+0x127c], R3 ;  /* 0x00127c0301007387 */ /* 0x0081e20000100800 */
[----:B------:R-:W-:-:S03]  /*f870*/  ISETP.GE.AND P0, PT, R21, R4, PT ;  /* 0x000000041500720c */ /* 0x000fc60003f06270 */
[----:B0-----:R-:W3:Y:S04]  /*f880*/  LDL.LU R3, [R1+0x440] ;  /* 0x0004400001037983 */ /* 0x001ee80000300800 */
[----:B------:R0:W-:Y:S04]  /*f890*/  STL [R1+0x133c], R21 ;  /* 0x00133c1501007387 */ /* 0x0001e80000100800 */
[----:B0-----:R-:W3:Y:S04]  /*f8a0*/  LDL.LU R21, [R1+0x444] ;  /* 0x0004440001157983 */ /* 0x001ee80000300800 */
[----:B------:R0:W-:Y:S04]  /*f8b0*/  STL [R1+0x12fc], R4 ;  /* 0x0012fc0401007387 */ /* 0x0001e80000100800 */
[----:B0-----:R-:W3:Y:S04]  /*f8c0*/  LDL.LU R4, [R1+0x4b8] ;  /* 0x0004b80001047983 */ /* 0x001ee80000300800 */
[----:B--2---:R0:W-:Y:S04]  /*f8d0*/  STS.U16 [R2+UR4], R23 ;  /* 0x0000001702007988 */ /* 0x0041e80008000404 */
[----:B0-----:R-:W2:Y:S04]  /*f8e0*/  LDL.LU R23, [R1+0x1348] ;  /* 0x0013480001177983 */ /* 0x001ea80000300800 */
[----:B----4-:R-:W-:Y:S04]  /*f8f0*/  STS.U16 [R2+UR4+0x100], R28 ;  /* 0x0001001c02007988 */ /* 0x010fe80008000404 */
[----:B--2---:R0:W-:Y:S04]  /*f900*/  STS.U16 [R2+UR4+0x80], R23 ;  /* 0x0000801702007988 */ /* 0x0041e80008000404 */
[----:B0-----:R-:W2:Y:S04]  /*f910*/  LDL.LU R23, [R1+0x54] ;  /* 0x0000540001177983 */ /* 0x001ea80000300800 */
[----:B------:R-:W4:Y:S04]  /*f920*/  LDL.LU R28, [R1+0x50] ;  /* 0x00005000011c7983 */ /* 0x000f280000300800 */
[----:B---3--:R0:W-:Y:S04]  /*f930*/  STS.U16 [R2+UR4+0x1080], R3 ;  /* 0x0010800302007988 */ /* 0x0081e80008000404 */
[----:B------:R-:W-:Y:S01]  /*f940*/  STS.U16 [R2+UR4+0x1000], R21 ;  /* 0x0010001502007988 */ /* 0x000fe20008000404 */
[----:B0-----:R-:W-:-:S05]  /*f950*/  LOP3.LUT R3, R2, 0x10, RZ, 0x3c, !PT ;  /* 0x0000001002037812 */ /* 0x001fca00078e3cff */
[----:B------:R0:W-:Y:S04]  /*f960*/  STL [R1+0x1344], R3 ;  /* 0x0013440301007387 */ /* 0x0001e80000100800 */
[----:B0-----:R-:W3:Y:S04]  /*f970*/  LDL.LU R3, [R1+0x4c] ;  /* 0x00004c0001037983 */ /* 0x001ee80000300800 */
[----:B----4-:R0:W-:Y:S04]  /*f980*/  STS.U16 [R2+UR4+0x7100], R28 ;  /* 0x0071001c02007988 */ /* 0x0101e80008000404 */
[----:B0-----:R-:W4:Y:S04]  /*f990*/  LDL.LU R28, [R1+0x4b4] ;  /* 0x0004b400011c7983 */ /* 0x001f280000300800 */
[----:B------:R-:W4:Y:S04]  /*f9a0*/  LDL.LU R21, [R1+0x4a4] ;  /* 0x0004a40001157983 */ /* 0x000f280000300800 */
[----:B------:R-:W-:Y:S04]  /*f9b0*/  STS.U16 [R2+UR4+0x180], R4 ;  /* 0x0001800402007988 */ /* 0x000fe80008000404 */
        /* <DEDUP_REMOVED lines=23> */
[----:B--2---:R-:W-:Y:S04]  /*fb30*/  STS.U16 [R2+UR4+0x7080], R23 ;  /* 0x0070801702007988 */ /* 0x004fe80008000404 */
[----:B---3--:R-:W-:Y:S04]  /*fb40*/  STS.U16 [R2+UR4+0x7180], R3 ;  /* 0x0071800302007988 */ /* 0x008fe80008000404 */
[----:B----4-:R0:W-:Y:S04]  /*fb50*/  STL [R1+0x1340], R21 ;  /* 0x0013401501007387 */ /* 0x0101e80000100800 */
[----:B0-----:R-:W2:Y:S04]  /*fb60*/  LDL.LU R21, [R1+0x4ac] ;  /* 0x0004ac0001157983 */ /* 0x001ea80000300800 */
[----:B------:R-:W3:Y:S04]  /*fb70*/  LDL.LU R4, [R1+0x434] ;  /* 0x0004340001047983 */ /* 0x000ee80000300800 */
        /* <DEDUP_REMOVED lines=24> */
[----:B------:R-:W2:Y:S04]  /*fd00*/  LDL.LU R3, [R1+0x1344] ;  /* 0x0013440001037983 */ /* 0x000ea80000300800 */
[----:B------:R-:W3:Y:S04]  /*fd10*/  LDL.LU R2, [R1+0x49c] ;  /* 0x00049c0001027983 */ /* 0x000ee80000300800 */
[----:B--2---:R0:W-:Y:S04]  /*fd20*/  STS.U16 [R3+UR4+0x200], R28 ;  /* 0x0002001c03007988 */ /* 0x0041e80008000404 */
[----:B------:R1:W-:Y:S04]  /*fd30*/  STS.U16 [R3+UR4+0x280], R21 ;  /* 0x0002801503007988 */ /* 0x0003e80008000404 */
[----:B0-----:R-:W2:Y:S04]  /*fd40*/  LDL.LU R28, [R1+0x34] ;  /* 0x00003400011c7983 */ /* 0x001ea80000300800 */
[----:B-1----:R-:W4:Y:S04]  /*fd50*/  LDL.LU R21, [R1+0x1340] ;  /* 0x0013400001157983 */ /* 0x002f280000300800 */
[----:B----4-:R0:W-:Y:S04]  /*fd60*/  STS.U16 [R3+UR4+0x300], R21 ;  /* 0x0003001503007988 */ /* 0x0101e80008000404 */
[----:B---3--:R1:W-:Y:S04]  /*fd70*/  STS.U16 [R3+UR4+0x380], R2 ;  /* 0x0003800203007988 */ /* 0x0083e80008000404 */
[----:B0-----:R-:W3:Y:S01]  /*fd80*/  LDL.LU R21, [R1+0x133c] ;  /* 0x00133c0001157983 */ /* 0x001ee20000300800 */
[----:B-1----:R-:W0:Y:S03]  /*fd90*/  S2R R2, SR_TID.X ;  /* 0x0000000000027919 */ /* 0x002e260000002100 */
        /* <DEDUP_REMOVED lines=9> */
[----:B------:R1:W-:Y:S01]  /*fe30*/  STS.U16 [R3+UR4+0x3280], R0 ;  /* 0x0032800003007988 */ /* 0x0003e20008000404 */
[----:B0-----:R-:W-:-:S05]  /*fe40*/  LOP3.LUT R2, R2, 0x3f, RZ, 0xc0, !PT ;  /* 0x0000003f02027812 */ /* 0x001fca00078ec0ff */
[----:B------:R-:W-:-:S05]  /*fe50*/  IMAD.SHL.U32 R2, R2, 0x2, RZ ;  /* 0x0000000202027824 */ /* 0x000fca00078e00ff */
[----:B-1----:R-:W-:-:S05]  /*fe60*/  LOP3.LUT R0, R2, 0x20, RZ, 0x3c, !PT ;  /* 0x0000002002007812 */ /* 0x002fca00078e3cff */
[----:B------:R0:W-:Y:S04]  /*fe70*/  STL [R1+0x1330], R0 ;  /* 0x0013300001007387 */ /* 0x0001e80000100800 */
[----:B0-----:R-:W4:Y:S04]  /*fe80*/  LDL.LU R0, [R1+0x24] ;  /* 0x0000240001007983 */ /* 0x001f280000300800 */
        /* <DEDUP_REMOVED lines=16> */
[----:B----4-:R0:W-:Y:S04]  /*ff90*/  STL [R1+0x1338], R0 ;  /* 0x0013380001007387 */ /* 0x0101e80000100800 */
[----:B0-----:R-:W2:Y:S04]  /*ffa0*/  LDL.LU R0, [R1+0x2c] ;  /* 0x00002c0001007983 */ /* 0x001ea80000300800 */
[----:B------:R-:W4:Y:S04]  /*ffb0*/  LDL.LU R28, [R1+0x490] ;  /* 0x00049000011c7983 */ /* 0x000f280000300800 */
[----:B----4-:R0:W-:Y:S04]  /*ffc0*/  STL [R1+0x132c], R28 ;  /* 0x00132c1c01007387 */ /* 0x0101e80000100800 */
[----:B0-----:R-:W4:Y:S04]  /*ffd0*/  LDL.LU R28, [R1+0x494] ;  /* 0x00049400011c7983 */ /* 0x001f280000300800 */
[----:B----4-:R3:W-:Y:S04]  /*ffe0*/  STL [R1+0x1334], R28 ;  /* 0x0013341c01007387 */ /* 0x0107e80000100800 */
        /* <DEDUP_REMOVED lines=17> */
[----:B---3--:R-:W-:-:S03]  /*10100*/  IMAD.SHL.U32 R28, R21, 0x2, RZ ;  /* 0x00000002151c7824 */ /* 0x008fc600078e00ff */
[----:B------:R-:W3:Y:S04]  /*10110*/  LDL.LU R10, [R1+0x278] ;  /* 0x00027800010a7983 */ /* 0x000ee80000300800 */
[----:B------:R-:W3:Y:S04]  /*10120*/  LDL.LU R11, [R1+0x208] ;  /* 0x00020800010b7983 */ /* 0x000ee80000300800 */
[----:B------:R-:W3:Y:S04]  /*10130*/  LDL.LU R14, [R1+0x204] ;  /* 0x00020400010e7983 */ /* 0x000ee80000300800 */
[----:B------:R-:W3:Y:S04]  /*10140*/  LDL.LU R19, [R1+0x200] ;  /* 0x0002000001137983 */ /* 0x000ee80000300800 */
[----:B------:R-:W3:Y:S01]  /*10150*/  LDL.LU R15, [R1+0x1dc] ;  /* 0x0001dc00010f7983 */ /* 0x000ee20000300800 */
[----:B------:R-:W-:-:S03]  /*10160*/  LOP3.LUT R28, R28, 0x10, RZ, 0x3c, !PT ;  /* 0x000000101c1c7812 */ /* 0x000fc600078e3cff */
[----:B------:R-:W3:Y:S04]  /*10170*/  LDL.LU R17, [R1+0x88] ;  /* 0x0000880001117983 */ /* 0x000ee80000300800 */
[----:B------:R-:W3:Y:S04]  /*10180*/  LDL.LU R18, [R1+0x84] ;  /* 0x0000840001127983 */ /* 0x000ee80000300800 */
[----:B------:R-:W3:Y:S04]  /*10190*/  LDL.LU R21, [R1+0x80] ;  /* 0x0000800001157983 */ /* 0x000ee80000300800 */
[----:B------:R-:W3:Y:S04]  /*101a0*/  LDL.LU R22, [R1+0x7c] ;  /* 0x00007c0001167983 */ /* 0x000ee80000300800 */
[----:B------:R-:W3:Y:S04]  /*101b0*/  LDL.LU R23, [R1+0x14] ;  /* 0x0000140001177983 */ /* 0x000ee80000300800 */
[----:B--2---:R0:W-:Y:S04]  /*101c0*/  STS.U16 [R28+UR4+0x7300], R0 ;  /* 0x007300001c007988 */ /* 0x0041e80008000404 */
[----:B0-----:R-:W2:Y:S04]  /*101d0*/  LDL.LU R0, [R1+0x1338] ;  /* 0x0013380001007983 */ /* 0x001ea80000300800 */
[----:B--2---:R0:W-:Y:S04]  /*101e0*/  STS.U16 [R28+UR4+0x7380], R0 ;  /* 0x007380001c007988 */ /* 0x0041e80008000404 */
[----:B0-----:R-:W2:Y:S04]  /*101f0*/  LDL.LU R28, [R1+0x1334] ;  /* 0x00133400011c7983 */ /* 0x001ea80000300800 */
[----:B------:R-:W2:Y:S04]  /*10200*/  LDL.LU R0, [R1+0x1330] ;  /* 0x0013300001007983 */ /* 0x000ea80000300800 */
[----:B--2---:R0:W-:Y:S04]  /*10210*/  STS.U16 [R0+UR4+0x400], R28 ;  /* 0x0004001c00007988 */ /* 0x0041e80008000404 */
[----:B0-----:R-:W2:Y:S04]  /*10220*/  LDL.LU R28, [R1+0x132c] ;  /* 0x00132c00011c7983 */ /* 0x001ea80000300800 */
[----:B--2---:R0:W-:Y:S04]  /*10230*/  STS.U16 [R0+UR4+0x480], R28 ;  /* 0x0004801c00007988 */ /* 0x0041e80008000404 */
[----:B----4-:R-:W-:Y:S04]  /*10240*/  STS.U16 [R0+UR4+0x500], R2 ;  /* 0x0005000200007988 */ /* 0x010fe80008000404 */
        /* <DEDUP_REMOVED lines=16> */
[----:B---3--:R-:W-:Y:S04]  /*10350*/  STS.U16 [R0+UR4+0x4580], R10 ;  /* 0x0045800a00007988 */ /* 0x008fe80008000404 */
        /* <DEDUP_REMOVED lines=8> */
[----:B0-----:R-:W2:Y:S04]  /*103e0*/  LDL.LU R28, [R1+0x1328] ;  /* 0x00132800011c7983 */ /* 0x001ea80000300800 */
[----:B------:R0:W-:Y:S04]  /*103f0*/  STS.U16 [R0+UR4+0x7400], R23 ;  /* 0x0074001700007988 */ /* 0x0001e80008000404 */
[----:B0-----:R-:W3:Y:S04]  /*10400*/  LDL.LU R23, [R1+0x4] ;  /* 0x0000040001177983 */ /* 0x001ee80000300800 */
[----:B------:R-:W4:Y:S01]  /*10410*/  LDL.LU R15, [R1+0x484] ;  /* 0x00048400010f7983 */ /* 0x000f220000300800 */
[----:B------:R-:W0:Y:S02]  /*10420*/  S2R R2, SR_TID.X ;  /* 0x0000000000027919 */ /* 0x000e240000002100 */
[----:B0-----:R-:W-:-:S05]  /*10430*/  LOP3.LUT R2, R2, 0x3f, RZ, 0xc0, !PT ;  /* 0x0000003f02027812 */ /* 0x001fca00078ec0ff */
[----:B------:R-:W-:Y:S01]  /*10440*/  IMAD.SHL.U32 R2, R2, 0x2, RZ ;  /* 0x0000000202027824 */ /* 0x000fe200078e00ff */
        /* <DEDUP_REMOVED lines=22> */
[----:B0-----:R-:W-:-:S03]  /*105b0*/  LOP3.LUT R15, R2, 0x20, RZ, 0x3c, !PT ;  /* 0x00000020020f7812 */ /* 0x001fc600078e3cff */
[----:B------:R-:W4:Y:S04]  /*105c0*/  LDL.LU R14, [R1+0x78] ;  /* 0x00007800010e7983 */ /* 0x000f280000300800 */
[----:B------:R-:W4:Y:S04]  /*105d0*/  LDL.LU R19, [R1+0x74] ;  /* 0x0000740001137983 */ /* 0x000f280000300800 */
[----:B--2---:R0:W-:Y:S04]  /*105e0*/  STS.U16 [R0+UR4+0x7480], R28 ;  /* 0x0074801c00007988 */ /* 0x0041e80008000404 */
[----:B------:R-:W2:Y:S04]  /*105f0*/  LDL.LU R22, [R1+0x70] ;  /* 0x0000700001167983 */ /* 0x000ea80000300800 */
[----:B---3--:R1:W-:Y:S04]  /*10600*/  STS.U16 [R15+UR4+0x7500], R23 ;  /* 0x007500170f007988 */ /* 0x0083e80008000404 */
[----:B0-----:R-:W3:Y:S01]  /*10610*/  LDL.LU R28, [R1+0x6c] ;  /* 0x00006c00011c7983 */ /* 0x001ee20000300800 */
[----:B------:R-:W-:-:S03]  /*10620*/  LOP3.LUT R0, R2, 0x30, RZ, 0x3c, !PT ;  /* 0x0000003002007812 */ /* 0x000fc600078e3cff */
[----:B------:R-:W2:Y:S04]  /*10630*/  LDL.LU R2, [R1+0x404] ;  /* 0x0004040001027983 */ /* 0x000ea80000300800 */
[----:B-1----:R-:W4:Y:S04]  /*10640*/  LDL.LU R23, [R1+0x1324] ;  /* 0x0013240001177983 */ /* 0x002f280000300800 */
[----:B----4-:R0:W-:Y:S04]  /*10650*/  STS.U16 [R15+UR4+0x7580], R23 ;  /* 0x007580170f007988 */ /* 0x0101e80008000404 */
[----:B0-----:R-:W4:Y:S04]  /*10660*/  LDL.LU R15, [R1+0x1320] ;  /* 0x00132000010f7983 */ /* 0x001f280000300800 */
[----:B------:R0:W-:Y:S04]  /*10670*/  STL [R1+0x1300], R23 ;  /* 0x0013001701007387 */ /* 0x0001e80000100800 */
[----:B0-----:R-:W3:Y:S04]  /*10680*/  LDL.LU R23, [R1+0x400] ;  /* 0x0004000001177983 */ /* 0x001ee80000300800 */
[----:B----4-:R0:W-:Y:S04]  /*10690*/  STS.U16 [R0+UR4+0x600], R15 ;  /* 0x0006000f00007988 */ /* 0x0101e80008000404 */
[----:B------:R1:W-:Y:S04]  /*106a0*/  STS.U16 [R0+UR4+0x680], R17 ;  /* 0x0006801100007988 */ /* 0x0003e80008000404 */
[----:B------:R4:W-:Y:S04]  /*106b0*/  STS.U16 [R0+UR4+0x700], R18 ;  /* 0x0007001200007988 */ /* 0x0009e80008000404 */
[----:B------:R3:W-:Y:S04]  /*106c0*/  STS.U16 [R0+UR4+0x780], R21 ;  /* 0x0007801500007988 */ /* 0x0007e80008000404 */
[----:B--2---:R-:W-:Y:S04]  /*106d0*/  STS.U16 [R0+UR4+0x1600], R2 ;  /* 0x0016000200007988 */ /* 0x004fe80008000404 */
[----:B0-----:R-:W2:Y:S04]  /*106e0*/  LDL.LU R15, [R1+0x131c] ;  /* 0x00131c00010f7983 */ /* 0x001ea80000300800 */
[----:B-1----:R-:W2:Y:S04]  /*106f0*/  LDL.LU R17, [R1+0x1318] ;  /* 0x0013180001117983 */ /* 0x002ea80000300800 */
[----:B----4-:R-:W4:Y:S04]  /*10700*/  LDL.LU R18, [R1+0x1314] ;  /* 0x0013140001127983 */ /* 0x010f280000300800 */
[----:B---3--:R-:W3:Y:S04]  /*10710*/  LDL.LU R21, [R1+0x1310] ;  /* 0x0013100001157983 */ /* 0x008ee80000300800 */
[----:B------:R0:W-:Y:S04]  /*10720*/  STS.U16 [R0+UR4+0x1680], R23 ;  /* 0x0016801700007988 */ /* 0x0001e80008000404 */
[----:B0-----:R-:W2:Y:S04]  /*10730*/  LDL.LU R23, [R1+0x46c] ;  /* 0x00046c0001177983 */ /* 0x001ea80000300800 */
[----:B--2---:R0:W-:Y:S04]  /*10740*/  STL [R1+0x1304], R23 ;  /* 0x0013041701007387 */ /* 0x0041e80000100800 */
[----:B0-----:R-:W2:Y:S01]  /*10750*/  LDL.LU R23, [R1+0x470] ;  /* 0x0004700001177983 */ /* 0x001ea20000300800 */
[----:B------:R-:W0:Y:S03]  /*10760*/  S2R R2, SR_TID.X ;  /* 0x0000000000027919 */ /* 0x000e260000002100 */
[----:B------:R-:W-:Y:S04]  /*10770*/  STS.U16 [R0+UR4+0x1700], R4 ;  /* 0x0017000400007988 */ /* 0x000fe80008000404 */
[----:B------:R-:W-:Y:S04]  /*10780*/  STS.U16 [R0+UR4+0x1780], R3 ;  /* 0x0017800300007988 */ /* 0x000fe80008000404 */
[----:B------:R-:W-:Y:S04]  /*10790*/  STS.U16 [R0+UR4+0x2600], R12 ;  /* 0x0026000c00007988 */ /* 0x000fe80008000404 */
[----:B------:R-:W-:Y:S04]  /*107a0*/  STS.U16 [R0+UR4+0x2680], R13 ;  /* 0x0026800d00007988 */ /* 0x000fe80008000404 */
[----:B------:R-:W-:Y:S04]  /*107b0*/  STS.U16 [R0+UR4+0x2700], R16 ;  /* 0x0027001000007988 */ /* 0x000fe80008000404 */
[----:B------:R-:W-:Y:S04]  /*107c0*/  STS.U16 [R0+UR4+0x2780], R20 ;  /* 0x0027801400007988 */ /* 0x000fe80008000404 */
[----:B------:R-:W-:Y:S04]  /*107d0*/  STS.U16 [R0+UR4+0x3600], R24 ;  /* 0x0036001800007988 */ /* 0x000fe80008000404 */
[----:B--2---:R1:W-:Y:S04]  /*107e0*/  STL [R1+0x1308], R23 ;  /* 0x0013081701007387 */ /* 0x0043e80000100800 */
[----:B-1----:R-:W2:Y:S04]  /*107f0*/  LDL.LU R23, [R1+0x474] ;  /* 0x0004740001177983 */ /* 0x002ea80000300800 */
        /* <DEDUP_REMOVED lines=8> */
[----:B------:R1:W-:Y:S04]  /*10880*/  STS.U16 [R0+UR4+0x5680], R9 ;  /* 0x0056800900007988 */ /* 0x0003e80008000404 */
[----:B------:R4:W-:Y:S04]  /*10890*/  STS.U16 [R0+UR4+0x5700], R10 ;  /* 0x0057000a00007988 */ /* 0x0009e80008000404 */
[----:B------:R3:W-:Y:S04]  /*108a0*/  STS.U16 [R0+UR4+0x5780], R11 ;  /* 0x0057800b00007988 */ /* 0x0007e80008000404 */
[----:B------:R-:W-:Y:S04]  /*108b0*/  STS.U16 [R0+UR4+0x6600], R14 ;  /* 0x0066000e00007988 */ /* 0x000fe80008000404 */
[----:B------:R3:W-:Y:S01]  /*108c0*/  STS.U16 [R0+UR4+0x6680], R19 ;  /* 0x0066801300007988 */ /* 0x0007e20008000404 */
[----:B0-----:R-:W-:-:S03]  /*108d0*/  LOP3.LUT R2, R2, 0x3f, RZ, 0xc0, !PT ;  /* 0x0000003f02027812 */ /* 0x001fc600078ec0ff */
[----:B------:R0:W-:Y:S04]  /*108e0*/  STS.U16 [R0+UR4+0x6700], R22 ;  /* 0x0067001600007988 */ /* 0x0001e80008000404 */
[----:B------:R0:W-:Y:S01]  /*108f0*/  STS.U16 [R0+UR4+0x6780], R28 ;  /* 0x0067801c00007988 */ /* 0x0001e20008000404 */
[----:B------:R-:W-:-:S05]  /*10900*/  IMAD.SHL.U32 R2, R2, 0x2, RZ ;  /* 0x0000000202027824 */ /* 0x000fca00078e00ff */
[C---:B------:R-:W-:Y:S01]  /*10910*/  LOP3.LUT R3, R2.reuse, 0x40, RZ, 0x3c, !PT ;  /* 0x0000004002037812 */ /* 0x040fe200078e3cff */
[----:B--2---:R2:W-:Y:S04]  /*10920*/  STL [R1+0x130c], R23 ;  /* 0x00130c1701007387 */ /* 0x0045e80000100800 */
[----:B------:R-:W2:Y:S04]  /*10930*/  LDL.LU R4, [R1+0x468] ;  /* 0x0004680001047983 */ /* 0x000ea80000300800 */
[----:B-1----:R-:W2:Y:S04]  /*10940*/  LDL.LU R9, [R1+0x3f4] ;  /* 0x0003f40001097983 */ /* 0x002ea80000300800 */
[----:B----4-:R-:W4:Y:S04]  /*10950*/  LDL.LU R10, [R1+0x3f0] ;  /* 0x0003f000010a7983 */ /* 0x010f280000300800 */
[----:B---3--:R-:W3:Y:S04]  /*10960*/  LDL.LU R11, [R1+0x3ec] ;  /* 0x0003ec00010b7983 */ /* 0x008ee80000300800 */
[----:B------:R-:W3:Y:S04]  /*10970*/  LDL.LU R19, [R1+0x3e8] ;  /* 0x0003e80001137983 */ /* 0x000ee80000300800 */
[----:B------:R-:W3:Y:S04]  /*10980*/  LDL.LU R14, [R1+0x364] ;  /* 0x00036400010e7983 */ /* 0x000ee80000300800 */
[----:B------:R-:W3:Y:S04]  /*10990*/  LDL.LU R12, [R1+0x358] ;  /* 0x00035800010c7983 */ /* 0x000ee80000300800 */
[----:B------:R-:W3:Y:S04]  /*109a0*/  LDL.LU R13, [R1+0x2e4] ;  /* 0x0002e400010d7983 */ /* 0x000ee80000300800 */
[----:B------:R-:W3:Y:S04]  /*109b0*/  LDL.LU R16, [R1+0x2e0] ;  /* 0x0002e00001107983 */ /* 0x000ee80000300800 */
[----:B------:R-:W3:Y:S04]  /*109c0*/  LDL.LU R20, [R1+0x2dc] ;  /* 0x0002dc0001147983 */ /* 0x000ee80000300800 */
[----:B0-----:R-:W3:Y:S04]  /*109d0*/  LDL.LU R22, [R1+0x2d8] ;  /* 0x0002d80001167983 */ /* 0x001ee80000300800 */
[----:B------:R-:W3:Y:S04]  /*109e0*/  LDL.LU R24, [R1+0x264] ;  /* 0x0002640001187983 */ /* 0x000ee80000300800 */
[----:B------:R-:W3:Y:S04]  /*109f0*/  LDL.LU R25, [R1+0x260] ;  /* 0x0002600001197983 */ /* 0x000ee80000300800 */
[----:B------:R-:W3:Y:S04]  /*10a00*/  LDL.LU R28, [R1+0x25c] ;  /* 0x00025c00011c7983 */ /* 0x000ee80000300800 */
[----:B------:R-:W3:Y:S01]  /*10a10*/  LDL.LU R26, [R1+0x258] ;  /* 0x00025800011a7983 */ /* 0x000ee20000300800 */
[----:B--2---:R-:W-:-:S03]  /*10a20*/  LOP3.LUT R23, R2, 0x30, RZ, 0x3c, !PT ;  /* 0x0000003002177812 */ /* 0x004fc600078e3cff */
[----:B------:R-:W2:Y:S04]  /*10a30*/  LDL.LU R27, [R1+0xe8] ;  /* 0x0000e800011b7983 */ /* 0x000ea80000300800 */
[----:B------:R-:W2:Y:S04]  /*10a40*/  LDL.LU R0, [R1+0xe4] ;  /* 0x0000e40001007983 */ /* 0x000ea80000300800 */
[----:B------:R-:W2:Y:S04]  /*10a50*/  LDL.LU R29, [R1+0xe0] ;  /* 0x0000e000011d7983 */ /* 0x000ea80000300800 */
[----:B------:R-:W2:Y:S04]  /*10a60*/  LDL.LU R5, [R1+0xdc] ;  /* 0x0000dc0001057983 */ /* 0x000ea80000300800 */
[----:B------:R-:W2:Y:S04]  /*10a70*/  LDL.LU R6, [R1+0x68] ;  /* 0x0000680001067983 */ /* 0x000ea80000300800 */
[----:B------:R-:W-:Y:S04]  /*10a80*/  STS.U16 [R23+UR4+0x7600], R21 ;  /* 0x0076001517007988 */ /* 0x000fe80008000404 */
[----:B------:R-:W2:Y:S04]  /*10a90*/  LDL.LU R7, [R1+0x64] ;  /* 0x0000640001077983 */ /* 0x000ea80000300800 */
[----:B------:R-:W-:Y:S04]  /*10aa0*/  STS.U16 [R23+UR4+0x7680], R18 ;  /* 0x0076801217007988 */ /* 0x000fe80008000404 */
[----:B------:R-:W2:Y:S04]  /*10ab0*/  LDL.LU R8, [R1+0x60] ;  /* 0x0000600001087983 */ /* 0x000ea80000300800 */
[----:B------:R-:W-:Y:S04]  /*10ac0*/  STS.U16 [R23+UR4+0x7700], R17 ;  /* 0x0077001117007988 */ /* 0x000fe80008000404 */
[----:B------:R-:W2:Y:S04]  /*10ad0*/  LDL.LU R2, [R1+0x360] ;  /* 0x0003600001027983 */ /* 0x000ea80000300800 */
[----:B------:R0:W-:Y:S04]  /*10ae0*/  STS.U16 [R23+UR4+0x7780], R15 ;  /* 0x0077800f17007988 */ /* 0x0001e80008000404 */
[----:B0-----:R-:W4:Y:S04]  /*10af0*/  LDL.LU R23, [R1+0x130c] ;  /* 0x00130c0001177983 */ /* 0x001f280000300800 */
[----:B------:R-:W2:Y:S04]  /*10b00*/  LDL.LU R15, [R1+0x35c] ;  /* 0x00035c00010f7983 */ /* 0x000ea80000300800 */
[----:B----4-:R0:W-:Y:S04]  /*10b10*/  STS.U16 [R3+UR4+0x800], R23 ;  /* 0x0008001703007988 */ /* 0x0101e80008000404 */
[----:B0-----:R-:W4:Y:S04]  /*10b20*/  LDL.LU R23, [R1+0x1308] ;  /* 0x0013080001177983 */ /* 0x001f280000300800 */
[----:B----4-:R0:W-:Y:S04]  /*10b30*/  STS.U16 [R3+UR4+0x880], R23 ;  /* 0x0008801703007988 */ /* 0x0101e80008000404 */
[----:B0-----:R-:W4:Y:S04]  /*10b40*/  LDL.LU R23, [R1+0x1304] ;  /* 0x0013040001177983 */ /* 0x001f280000300800 */
[----:B----4-:R0:W-:Y:S04]  /*10b50*/  STS.U16 [R3+UR4+0x900], R23 ;  /* 0x0009001703007988 */ /* 0x0101e80008000404 */
[----:B------:R1:W-:Y:S04]  /*10b60*/  STS.U16 [R3+UR4+0x980], R4 ;  /* 0x0009800403007988 */ /* 0x0003e80008000404 */
[----:B------:R4:W-:Y:S04]  /*10b70*/  STS.U16 [R3+UR4+0x1800], R9 ;  /* 0x0018000903007988 */ /* 0x0009e80008000404 */
[----:B------:R2:W-:Y:S04]  /*10b80*/  STS.U16 [R3+UR4+0x1880], R10 ;  /* 0x0018800a03007988 */ /* 0x0005e80008000404 */
[----:B---3--:R3:W-:Y:S04]  /*10b90*/  STS.U16 [R3+UR4+0x1900], R11 ;  /* 0x0019000b03007988 */ /* 0x0087e80008000404 */
[----:B------:R3:W-:Y:S04]  /*10ba0*/  STS.U16 [R3+UR4+0x1980], R19 ;  /* 0x0019801303007988 */ /* 0x0007e80008000404 */
[----:B0-----:R-:W3:Y:S04]  /*10bb0*/  LDL.LU R23, [R1+0x1300] ;  /* 0x0013000001177983 */ /* 0x001ee80000300800 */
[----:B-1----:R-:W3:Y:S04]  /*10bc0*/  LDL.LU R4, [R1+0x12fc] ;  /* 0x0012fc0001047983 */ /* 0x002ee80000300800 */
[----:B----4-:R-:W4:Y:S04]  /*10bd0*/  LDL.LU R9, [R1+0x12f8] ;  /* 0x0012f80001097983 */ /* 0x010f280000300800 */
[----:B--2---:R-:W2:Y:S04]  /*10be0*/  LDL.LU R10, [R1+0x12f4] ;  /* 0x0012f400010a7983 */ /* 0x004ea80000300800 */
[----:B---3--:R-:W3:Y:S04]  /*10bf0*/  LDL.LU R11, [R1+0x12f0] ;  /* 0x0012f000010b7983 */ /* 0x008ee80000300800 */
[----:B------:R-:W4:Y:S04]  /*10c00*/  LDL.LU R19, [R1+0x5c] ;  /* 0x00005c0001137983 */ /* 0x000f280000300800 */
[----:B------:R0:W-:Y:S04]  /*10c10*/  STS.U16 [R3+UR4+0x2800], R14 ;  /* 0x0028000e03007988 */ /* 0x0001e80008000404 */
[----:B------:R-:W-:Y:S04]  /*10c20*/  STS.U16 [R3+UR4+0x2880], R2 ;  /* 0x0028800203007988 */ /* 0x000fe80008000404 */
[----:B------:R-:W-:Y:S04]  /*10c30*/  STS.U16 [R3+UR4+0x2900], R15 ;  /* 0x0029000f03007988 */ /* 0x000fe80008000404 */
[----:B------:R-:W-:Y:S04]  /*10c40*/  STS.U16 [R3+UR4+0x2980], R12 ;  /* 0x0029800c03007988 */ /* 0x000fe80008000404 */
[----:B------:R-:W-:Y:S04]  /*10c50*/  STS.U16 [R3+UR4+0x3800], R13 ;  /* 0x0038000d03007988 */ /* 0x000fe80008000404 */
[----:B0-----:R-:W2:Y:S04]  /*10c60*/  LDL.LU R14, [R1+0x12ec] ;  /* 0x0012ec00010e7983 */ /* 0x001ea80000300800 */
[----:B------:R-:W-:Y:S04]  /*10c70*/  STS.U16 [R3+UR4+0x3880], R16 ;  /* 0x0038801003007988 */ /* 0x000fe80008000404 */
[----:B------:R-:W-:Y:S04]  /*10c80*/  STS.U16 [R3+UR4+0x3900], R20 ;  /* 0x0039001403007988 */ /* 0x000fe80008000404 */
[----:B------:R0:W-:Y:S04]  /*10c90*/  STS.U16 [R3+UR4+0x3980], R22 ;  /* 0x0039801603007988 */ /* 0x0001e80008000404 */
[----:B------:R-:W-:Y:S04]  /*10ca0*/  STS.U16 [R3+UR4+0x4800], R24 ;  /* 0x0048001803007988 */ /* 0x000fe80008000404 */
[----:B------:R-:W-:Y:S04]  /*10cb0*/  STS.U16 [R3+UR4+0x4880], R25 ;  /* 0x0048801903007988 */ /* 0x000fe80008000404 */
[----:B------:R1:W-:Y:S04]  /*10cc0*/  STS.U16 [R3+UR4+0x4900], R28 ;  /* 0x0049001c03007988 */ /* 0x0003e80008000404 */
[----:B0-----:R-:W3:Y:S04]  /*10cd0*/  LDL.LU R22, [R1+0x464] ;  /* 0x0004640001167983 */ /* 0x001ee80000300800 */
[----:B-1----:R-:W3:Y:S01]  /*10ce0*/  LDL.LU R28, [R1+0x460] ;  /* 0x00046000011c7983 */ /* 0x002ee20000300800 */
[----:B------:R-:W0:Y:S03]  /*10cf0*/  S2R R2, SR_TID.X ;  /* 0x0000000000027919 */ /* 0x000e260000002100 */
[----:B------:R1:W-:Y:S04]  /*10d00*/  STS.U16 [R3+UR4+0x4980], R26 ;  /* 0x0049801a03007988 */ /* 0x0003e80008000404 */
[----:B------:R1:W-:Y:S04]  /*10d10*/  STS.U16 [R3+UR4+0x5800], R27 ;  /* 0x0058001b03007988 */ /* 0x0003e80008000404 */
[----:B------:R-:W3:Y:S04]  /*10d20*/  LDL.LU R25, [R1+0x45c] ;  /* 0x00045c0001197983 */ /* 0x000ee80000300800 */
[----:B------:R0:W-:Y:S04]  /*10d30*/  STS.U16 [R3+UR4+0x5880], R0 ;  /* 0x0058800003007988 */ /* 0x0001e80008000404 */
[----:B------:R-:W-:Y:S04]  /*10d40*/  STS.U16 [R3+UR4+0x5900], R29 ;  /* 0x0059001d03007988 */ /* 0x000fe80008000404 */
[----:B------:R0:W-:Y:S04]  /*10d50*/  STS.U16 [R3+UR4+0x5980], R5 ;  /* 0x0059800503007988 */ /* 0x0001e80008000404 */
[----:B-1----:R-:W3:Y:S04]  /*10d60*/  LDL.LU R26, [R1+0x458] ;  /* 0x00045800011a7983 */ /* 0x002ee80000300800 */
[----:B------:R-:W3:Y:S04]  /*10d70*/  LDL.LU R27, [R1+0x3e4] ;  /* 0x0003e400011b7983 */ /* 0x000ee80000300800 */
[----:B0-----:R-:W3:Y:S04]  /*10d80*/  LDL.LU R0, [R1+0x3e0] ;  /* 0x0003e00001007983 */ /* 0x001ee80000300800 */
[----:B------:R-:W-:Y:S04]  /*10d90*/  STS.U16 [R3+UR4+0x6800], R6 ;  /* 0x0068000603007988 */ /* 0x000fe80008000404 */
[----:B------:R-:W3:Y:S04]  /*10da0*/  LDL.LU R5, [R1+0x3dc] ;  /* 0x0003dc0001057983 */ /* 0x000ee80000300800 */
[----:B------:R-:W3:Y:S04]  /*10db0*/  LDL.LU R15, [R1+0x354] ;  /* 0x00035400010f7983 */ /* 0x000ee80000300800 */
[----:B------:R-:W3:Y:S04]  /*10dc0*/  LDL.LU R12, [R1+0x350] ;  /* 0x00035000010c7983 */ /* 0x000ee80000300800 */
[----:B------:R-:W-:Y:S04]  /*10dd0*/  STS.U16 [R3+UR4+0x6880], R7 ;  /* 0x0068800703007988 */ /* 0x000fe80008000404 */
[----:B------:R-:W3:Y:S04]  /*10de0*/  LDL.LU R13, [R1+0x34c] ;  /* 0x00034c00010d7983 */ /* 0x000ee80000300800 */
[----:B------:R-:W-:Y:S04]  /*10df0*/  STS.U16 [R3+UR4+0x6900], R8 ;  /* 0x0069000803007988 */ /* 0x000fe80008000404 */
[----:B------:R-:W3:Y:S04]  /*10e00*/  LDL.LU R16, [R1+0x348] ;  /* 0x0003480001107983 */ /* 0x000ee80000300800 */
[----:B------:R-:W3:Y:S04]  /*10e10*/  LDL.LU R20, [R1+0x2d4] ;  /* 0x0002d40001147983 */ /* 0x000ee80000300800 */
[----:B------:R-:W3:Y:S01]  /*10e20*/  LDL.LU R24, [R1+0x2d0] ;  /* 0x0002d00001187983 */ /* 0x000ee20000300800 */
[----:B------:R-:W-:-:S05]  /*10e30*/  LOP3.LUT R2, R2, 0x3f, RZ, 0xc0, !PT ;  /* 0x0000003f02027812 */ /* 0x000fca00078ec0ff */
[----:B------:R-:W-:Y:S01]  /*10e40*/  IMAD.SHL.U32 R2, R2, 0x2, RZ ;  /* 0x0000000202027824 */ /* 0x000fe200078e00ff */
[----:B----4-:R-:W-:Y:S04]  /*10e50*/  STS.U16 [R3+UR4+0x6980], R19 ;  /* 0x0069801303007988 */ /* 0x010fe80008000404 */
[----:B--2---:R0:W-:Y:S04]  /*10e60*/  STS.U16 [R3+UR4+0x7800], R14 ;  /* 0x0078000e03007988 */ /* 0x0041e80008000404 */
[----:B---3--:R1:W-:Y:S04]  /*10e70*/  STS.U16 [R3+UR4+0x7880], R11 ;  /* 0x0078800b03007988 */ /* 0x0083e80008000404 */
[----:B0-----:R-:W2:Y:S01]  /*10e80*/  LDL.LU R14, [R1+0x3d8] ;  /* 0x0003d800010e7983 */ /* 0x001ea20000300800 */
[----:B-1----:R-:W-:-:S03]  /*10e90*/  LOP3.LUT R11, R2, 0x50, RZ, 0x3c, !PT ;  /* 0x00000050020b7812 */ /* 0x002fc600078e3cff */
[----:B------:R-:W3:Y:S04]  /*10ea0*/  LDL.LU R6, [R1+0x2cc] ;  /* 0x0002cc0001067983 */ /* 0x000ee80000300800 */
[----:B------:R-:W4:Y:S04]  /*10eb0*/  LDL.LU R7, [R1+0x2c8] ;  /* 0x0002c80001077983 */ /* 0x000f280000300800 */
[----:B------:R-:W-:Y:S04]  /*10ec0*/  STS.U16 [R3+UR4+0x7900], R10 ;  /* 0x0079000a03007988 */ /* 0x000fe80008000404 */
[----:B------:R-:W4:Y:S04]  /*10ed0*/  LDL.LU R29, [R1+0x254] ;  /* 0x00025400011d7983 */ /* 0x000f280000300800 */
[----:B------:R-:W-:Y:S04]  /*10ee0*/  STS.U16 [R3+UR4+0x7980], R9 ;  /* 0x0079800903007988 */ /* 0x000fe80008000404 */
[----:B------:R-:W4:Y:S04]  /*10ef0*/  LDL.LU R8, [R1+0x250] ;  /* 0x0002500001087983 */ /* 0x000f280000300800 */
[----:B------:R0:W-:Y:S04]  /*10f00*/  STS.U16 [R11+UR4+0xa00], R22 ;  /* 0x000a00160b007988 */ /* 0x0001e80008000404 */
[----:B------:R-:W4:Y:S04]  /*10f10*/  LDL.LU R19, [R1+0x24c] ;  /* 0x00024c0001137983 */ /* 0x000f280000300800 */
[----:B------:R1:W-:Y:S04]  /*10f20*/  STS.U16 [R11+UR4+0xa80], R28 ;  /* 0x000a801c0b007988 */ /* 0x0003e80008000404 */
[----:B0-----:R-:W4:Y:S04]  /*10f30*/  LDL.LU R22, [R1+0x248] ;  /* 0x0002480001167983 */ /* 0x001f280000300800 */
[----:B-1----:R-:W4:Y:S04]  /*10f40*/  LDL.LU R28, [R1+0xd8] ;  /* 0x0000d800011c7983 */ /* 0x002f280000300800 */
[----:B------:R-:W4:Y:S04]  /*10f50*/  LDL.LU R2, [R1+0xd4] ;  /* 0x0000d40001027983 */ /* 0x000f280000300800 */
[----:B------:R-:W4:Y:S04]  /*10f60*/  LDL.LU R9, [R1+0xd0] ;  /* 0x0000d00001097983 */ /* 0x000f280000300800 */
[----:B------:R-:W4:Y:S04]  /*10f70*/  LDL.LU R10, [R1+0xac] ;  /* 0x0000ac00010a7983 */ /* 0x000f280000300800 */
[----:B------:R-:W4:Y:S04]  /*10f80*/  LDL.LU R3, [R1+0x44] ;  /* 0x0000440001037983 */ /* 0x000f280000300800 */
[----:B------:R0:W-:Y:S04]  /*10f90*/  STS.U16 [R11+UR4+0xb00], R25 ;  /* 0x000b00190b007988 */ /* 0x0001e80008000404 */
[----:B------:R1:W-:Y:S04]  /*10fa0*/  STS.U16 [R11+UR4+0xb80], R26 ;  /* 0x000b801a0b007988 */ /* 0x0003e80008000404 */
[----:B------:R1:W-:Y:S04]  /*10fb0*/  STS.U16 [R11+UR4+0x1a00], R27 ;  /* 0x001a001b0b007988 */ /* 0x0003e80008000404 */
[----:B------:R1:W-:Y:S04]  /*10fc0*/  STS.U16 [R11+UR4+0x1a80], R0 ;  /* 0x001a80000b007988 */ /* 0x0003e80008000404 */
[----:B------:R1:W-:Y:S04]  /*10fd0*/  STS.U16 [R11+UR4+0x1b00], R5 ;  /* 0x001b00050b007988 */ /* 0x0003e80008000404 */
[----:B0-----:R-:W4:Y:S04]  /*10fe0*/  LDL.LU R25, [R1+0x12e8] ;  /* 0x0012e80001197983 */ /* 0x001f280000300800 */
[----:B-1----:R-:W4:Y:S04]  /*10ff0*/  LDL.LU R26, [R1+0x12e4] ;  /* 0x0012e400011a7983 */ /* 0x002f280000300800 */
[----:B------:R-:W4:Y:S04]  /*11000*/  LDL.LU R27, [R1+0x12e0] ;  /* 0x0012e000011b7983 */ /* 0x000f280000300800 */
[----:B------:R-:W4:Y:S04]  /*11010*/  LDL.LU R0, [R1+0x12dc] ;  /* 0x0012dc0001007983 */ /* 0x000f280000300800 */
[----:B------:R-:W4:Y:S04]  /*11020*/  LDL.LU R5, [R1+0x12d8] ;  /* 0x0012d80001057983 */ /* 0x000f280000300800 */
[----:B--2---:R0:W-:Y:S04]  /*11030*/  STS.U16 [R11+UR4+0x1b80], R14 ;  /* 0x001b800e0b007988 */ /* 0x0041e80008000404 */
[----:B------:R1:W-:Y:S04]  /*11040*/  STS.U16 [R11+UR4+0x2a00], R15 ;  /* 0x002a000f0b007988 */ /* 0x0003e80008000404 */
[----:B------:R2:W-:Y:S04]  /*11050*/  STS.U16 [R11+UR4+0x2a80], R12 ;  /* 0x002a800c0b007988 */ /* 0x0005e80008000404 */
[----:B------:R3:W-:Y:S04]  /*11060*/  STS.U16 [R11+UR4+0x2b00], R13 ;  /* 0x002b000d0b007988 */ /* 0x0007e80008000404 */
[----:B------:R3:W-:Y:S04]  /*11070*/  STS.U16 [R11+UR4+0x2b80], R16 ;  /* 0x002b80100b007988 */ /* 0x0007e80008000404 */
[----:B------:R3:W-:Y:S04]  /*11080*/  STS.U16 [R11+UR4+0x3a00], R20 ;  /* 0x003a00140b007988 */ /* 0x0007e80008000404 */
[----:B0-----:R-:W4:Y:S04]  /*11090*/  LDL.LU R14, [R1+0x454] ;  /* 0x00045400010e7983 */ /* 0x001f280000300800 */
[----:B-1----:R-:W4:Y:S04]  /*110a0*/  LDL.LU R15, [R1+0x450] ;  /* 0x00045000010f7983 */ /* 0x002f280000300800 */
[----:B--2---:R-:W2:Y:S04]  /*110b0*/  LDL.LU R12, [R1+0x44c] ;  /* 0x00044c00010c7983 */ /* 0x004ea80000300800 */
[----:B---3--:R-:W3:Y:S04]  /*110c0*/  LDL.LU R13, [R1+0x448] ;  /* 0x00044800010d7983 */ /* 0x008ee80000300800 */
[----:B------:R-:W3:Y:S04]  /*110d0*/  LDL.LU R16, [R1+0x3d4] ;  /* 0x0003d40001107983 */ /* 0x000ee80000300800 */
[----:B------:R0:W-:Y:S04]  /*110e0*/  STS.U16 [R11+UR4+0x3a80], R24 ;  /* 0x003a80180b007988 */ /* 0x0001e80008000404 */
[----:B------:R-:W3:Y:S04]  /*110f0*/  LDL.LU R20, [R1+0x3d0] ;  /* 0x0003d00001147983 */ /* 0x000ee80000300800 */
[----:B------:R1:W-:Y:S04]  /*11100*/  STS.U16 [R11+UR4+0x3b00], R6 ;  /* 0x003b00060b007988 */ /* 0x0003e80008000404 */
[----:B----4-:R4:W-:Y:S04]  /*11110*/  STS.U16 [R11+UR4+0x3b80], R7 ;  /* 0x003b80070b007988 */ /* 0x0109e80008000404 */
[----:B------:R4:W-:Y:S04]  /*11120*/  STS.U16 [R11+UR4+0x4a00], R29 ;  /* 0x004a001d0b007988 */ /* 0x0009e80008000404 */
[----:B------:R4:W-:Y:S04]  /*11130*/  STS.U16 [R11+UR4+0x4a80], R8 ;  /* 0x004a80080b007988 */ /* 0x0009e80008000404 */
[----:B------:R4:W-:Y:S04]  /*11140*/  STS.U16 [R11+UR4+0x4b00], R19 ;  /* 0x004b00130b007988 */ /* 0x0009e80008000404 */
[----:B0-----:R-:W3:Y:S04]  /*11150*/  LDL.LU R24, [R1+0x3cc] ;  /* 0x0003cc0001187983 */ /* 0x001ee80000300800 */
[----:B-1----:R-:W2:Y:S04]  /*11160*/  LDL.LU R6, [R1+0x12d4] ;  /* 0x0012d40001067983 */ /* 0x002ea80000300800 */
[----:B----4-:R-:W4:Y:S04]  /*11170*/  LDL.LU R7, [R1+0x12d0] ;  /* 0x0012d00001077983 */ /* 0x010f280000300800 */
[----:B------:R-:W3:Y:S04]  /*11180*/  LDL.LU R29, [R1+0x3c8] ;  /* 0x0003c800011d7983 */ /* 0x000ee80000300800 */
[----:B------:R-:W2:Y:S04]  /*11190*/  LDL.LU R8, [R1+0x12cc] ;  /* 0x0012cc0001087983 */ /* 0x000ea80000300800 */
[----:B------:R-:W4:Y:S04]  /*111a0*/  LDL.LU R19, [R1+0x12c8] ;  /* 0x0012c80001137983 */ /* 0x000f280000300800 */
[----:B------:R0:W-:Y:S04]  /*111b0*/  STS.U16 [R11+UR4+0x4b80], R22 ;  /* 0x004b80160b007988 */ /* 0x0001e80008000404 */
[----:B------:R1:W-:Y:S04]  /*111c0*/  STS.U16 [R11+UR4+0x5a00], R28 ;  /* 0x005a001c0b007988 */ /* 0x0003e80008000404 */
[----:B0-----:R-:W3:Y:S04]  /*111d0*/  LDL.LU R22, [R1+0x12c4] ;  /* 0x0012c40001167983 */ /* 0x001ee80000300800 */
[----:B-1----:R-:W2:Y:S04]  /*111e0*/  LDL.LU R28, [R1+0x12c0] ;  /* 0x0012c000011c7983 */ /* 0x002ea80000300800 */
[----:B------:R0:W-:Y:S02]  /*111f0*/  STS.U16 [R11+UR4+0x5a80], R2 ;  /* 0x005a80020b007988 */ /* 0x0001e40008000404 */
[----:B0-----:R-:W0:Y:S02]  /*11200*/  S2R R2, SR_TID.X ;  /* 0x0000000000027919 */ /* 0x001e240000002100 */
[----:B------:R1:W-:Y:S04]  /*11210*/  STS.U16 [R11+UR4+0x5b00], R9 ;  /* 0x005b00090b007988 */ /* 0x0003e80008000404 */
[----:B------:R-:W-:Y:S04]  /*11220*/  STS.U16 [R11+UR4+0x5b80], R10 ;  /* 0x005b800a0b007988 */ /* 0x000fe80008000404 */
[----:B------:R1:W-:Y:S04]  /*11230*/  STS.U16 [R11+UR4+0x6a00], R3 ;  /* 0x006a00030b007988 */ /* 0x0003e80008000404 */
[----:B-1----:R-:W4:Y:S04]  /*11240*/  LDL R9, [R1+0xcd4] ;  /* 0x000cd40001097983 */ /* 0x002f280000100800 */
[----:B------:R-:W4:Y:S01]  /*11250*/  LDL R3, [R1+0xcd8] ;  /* 0x000cd80001037983 */ /* 0x000f220000100800 */
[----:B------:R-:W-:-:S03]  /*11260*/  PRMT R4, RZ, 0x7610, R4 ;  /* 0x00007610ff047816 */ /* 0x000fc60000000004 */
[----:B------:R-:W4:Y:S01]  /*11270*/  LDL R10, [R1+0xce4] ;  /* 0x000ce400010a7983 */ /* 0x000f220000100800 */
[----:B0-----:R-:W-:-:S05]  /*11280*/  LOP3.LUT R2, R2, 0x3f, RZ, 0xc0, !PT ;  /* 0x0000003f02027812 */ /* 0x001fca00078ec0ff */
[----:B------:R-:W-:Y:S01]  /*11290*/  IMAD.SHL.U32 R2, R2, 0x2, RZ ;  /* 0x0000000202027824 */ /* 0x000fe200078e00ff */
[----:B--2---:R0:W-:Y:S04]  /*112a0*/  STS.U16 [R11+UR4+0x6a80], R28 ;  /* 0x006a801c0b007988 */ /* 0x0041e80008000404 */
[----:B---3--:R-:W-:Y:S04]  /*112b0*/  STS.U16 [R11+UR4+0x6b00], R22 ;  /* 0x006b00160b007988 */ /* 0x008fe80008000404 */
[----:B----4-:R-:W-:Y:S04]  /*112c0*/  STS.U16 [R11+UR4+0x6b80], R19 ;  /* 0x006b80130b007988 */ /* 0x010fe80008000404 */
[----:B------:R1:W-:Y:S04]  /*112d0*/  STS.U16 [R11+UR4+0x7a00], R8 ;  /* 0x007a00080b007988 */ /* 0x0003e80008000404 */
[----:B------:R-:W-:Y:S04]  /*112e0*/  STS.U16 [R11+UR4+0x7a80], R7 ;  /* 0x007a80070b007988 */ /* 0x000fe80008000404 */
[----:B------:R-:W-:Y:S04]  /*112f0*/  STS.U16 [R11+UR4+0x7b00], R6 ;  /* 0x007b00060b007988 */ /* 0x000fe80008000404 */
[----:B------:R2:W-:Y:S01]  /*11300*/  STS.U16 [R11+UR4+0x7b80], R5 ;  /* 0x007b80050b007988 */ /* 0x0005e20008000404 */
[----:B0-----:R-:W-:-:S05]  /*11310*/  LOP3.LUT R28, R2, 0x60, RZ, 0x3c, !PT ;  /* 0x00000060021c7812 */ /* 0x001fca00078e3cff */
[----:B------:R0:W-:Y:S04]  /*11320*/  STS.U16 [R28+UR4+0xc00], R14 ;  /* 0x000c000e1c007988 */ /* 0x0001e80008000404 */
[----:B------:R-:W-:Y:S04]  /*11330*/  STS.U16 [R28+UR4+0xc80], R15 ;  /* 0x000c800f1c007988 */ /* 0x000fe80008000404 */
[----:B------:R-:W-:Y:S04]  /*11340*/  STS.U16 [R28+UR4+0xd00], R12 ;  /* 0x000d000c1c007988 */ /* 0x000fe80008000404 */
[----:B------:R3:W-:Y:S01]  /*11350*/  STS.U16 [R28+UR4+0xd80], R13 ;  /* 0x000d800d1c007988 */ /* 0x0007e20008000404 */
[----:B-1----:R-:W-:Y:S01]  /*11360*/  @!P0 IMAD.MOV.U32 R8, RZ, RZ, R3 ;  /* 0x000000ffff088224 */ /* 0x002fe200078e0003 */
[----:B--2---:R-:W-:-:S02]  /*11370*/  PRMT R5, RZ, 0x7610, R5 ;  /* 0x00007610ff057816 */ /* 0x004fc40000000005 */
[----:B0-----:R-:W2:Y:S04]  /*11380*/  LDL R14, [R1+0xcc8] ;  /* 0x000cc800010e7983 */ /* 0x001ea80000100800 */
[----:B---3--:R-:W3:Y:S04]  /*11390*/  LDL R13, [R1+0xccc] ;  /* 0x000ccc00010d7983 */ /* 0x008ee80000100800 */
[----:B------:R-:W4:Y:S04]  /*113a0*/  LDL R12, [R1+0xcd0] ;  /* 0x000cd000010c7983 */ /* 0x000f280000100800 */
[----:B------:R3:W2:Y:S04]  /*113b0*/  @!P0 LDG.E.U16 R4, desc[UR8][R8.64] ;  /* 0x0000000808048981 */ /* 0x0006a8000c1e1500 */
[----:B------:R0:W-:Y:S04]  /*113c0*/  STS.U16 [R28+UR4+0x1c00], R16 ;  /* 0x001c00101c007988 */ /* 0x0001e80008000404 */
[----:B------:R-:W2:Y:S04]  /*113d0*/  LDL R11, [R1+0xcb8] ;  /* 0x000cb800010b7983 */ /* 0x000ea80000100800 */
[----:B------:R-:W2:Y:S04]  /*113e0*/  LDL R15, [R1+0x4e0] ;  /* 0x0004e000010f7983 */ /* 0x000ea80000100800 */
[----:B------:R-:W2:Y:S04]  /*113f0*/  LDL R3, [R1+0xcec] ;  /* 0x000cec0001037983 */ /* 0x000ea80000100800 */
[----:B0-----:R-:W2:Y:S01]  /*11400*/  LDL R16, [R1+0xcbc] ;  /* 0x000cbc0001107983 */ /* 0x001ea20000100800 */
[----:B---3--:R-:W-:-:S02]  /*11410*/  @!P0 IMAD.MOV.U32 R9, RZ, RZ, R13 ;  /* 0x000000ffff098224 */ /* 0x008fc400078e000d */
[----:B----4-:R-:W-:-:S05]  /*11420*/  @!P0 IMAD.MOV.U32 R8, RZ, RZ, R12 ;  /* 0x000000ffff088224 */ /* 0x010fca00078e000c */
[----:B------:R0:W3:Y:S04]  /*11430*/  @!P0 LDG.E.U16 R5, desc[UR8][R8.64] ;  /* 0x0000000808058981 */ /* 0x0000e8000c1e1500 */
[----:B--2---:R-:W-:Y:S04]  /*11440*/  STL [R1+0x1280], R4 ;  /* 0x0012800401007387 */ /* 0x004fe80000100800 */
[----:B------:R-:W2:Y:S04]  /*11450*/  LDL R13, [R1+0x4dc] ;  /* 0x0004dc00010d7983 */ /* 0x000ea80000100800 */
[----:B------:R-:W2:Y:S01]  /*11460*/  LDL R12, [R1+0xcf4] ;  /* 0x000cf400010c7983 */ /* 0x000ea20000100800 */
[----:B0-----:R-:W-:Y:S01]  /*11470*/  @!P0 IMAD.MOV.U32 R8, RZ, RZ, R14 ;  /* 0x000000ffff088224 */ /* 0x001fe200078e000e */
[----:B------:R-:W-:-:S02]  /*11480*/  PRMT R6, RZ, 0x7610, R6 ;  /* 0x00007610ff067816 */ /* 0x000fc40000000006 */
[----:B------:R-:W-:Y:S01]  /*11490*/  PRMT R7, RZ, 0x7610, R7 ;  /* 0x00007610ff077816 */ /* 0x000fe20000000007 */
[----:B------:R-:W-:-:S05]  /*114a0*/  @!P0 IMAD.MOV.U32 R9, RZ, RZ, R16 ;  /* 0x000000ffff098224 */ /* 0x000fca00078e0010 */
[----:B------:R0:W4:Y:S04]  /*114b0*/  @!P0 LDG.E.U16 R6, desc[UR8][R8.64] ;  /* 0x0000000808068981 */ /* 0x000128000c1e1500 */
[----:B------:R1:W4:Y:S04]  /*114c0*/  @!P0 LDG.E.U16 R7, desc[UR8][R10.64] ;  /* 0x000000080a078981 */ /* 0x000328000c1e1500 */
[----:B---3--:R3:W-:Y:S04]  /*114d0*/  STL [R1+0x1284], R5 ;  /* 0x0012840501007387 */ /* 0x0087e80000100800 */
[----:B------:R-:W4:Y:S04]  /*114e0*/  LDL R14, [R1+0x4d8] ;  /* 0x0004d800010e7983 */ /* 0x000f280000100800 */
[----:B---3--:R-:W3:Y:S01]  /*114f0*/  LDL R5, [R1+0xcfc] ;  /* 0x000cfc0001057983 */ /* 0x008ee20000100800 */
[----:B0-----:R-:W-:Y:S01]  /*11500*/  PRMT R8, RZ, 0x7610, R8 ;  /* 0x00007610ff087816 */ /* 0x001fe20000000008 */
[----:B-1----:R-:W-:-:S02]  /*11510*/  @!P0 IMAD.MOV.U32 R10, RZ, RZ, R3 ;  /* 0x000000ffff0a8224 */ /* 0x002fc400078e0003 */
[----:B------:R-:W-:Y:S01]  /*11520*/  @!P0 IMAD.MOV.U32 R11, RZ, RZ, R15 ;  /* 0x000000ffff0b8224 */ /* 0x000fe200078e000f */
[----:B------:R-:W-:-:S04]  /*11530*/  PRMT R9, RZ, 0x7610, R9 ;  /* 0x00007610ff097816 */ /* 0x000fc80000000009 */
[----:B------:R0:W3:Y:S04]  /*11540*/  @!P0 LDG.E.U16 R8, desc[UR8][R10.64] ;  /* 0x000000080a088981 */ /* 0x0000e8000c1e1500 */
[----:B--2---:R4:W2:Y:S01]  /*11550*/  @!P0 LDG.E.U16 R9, desc[UR8][R12.64] ;  /* 0x000000080c098981 */ /* 0x0048a2000c1e1500 */
[----:B0-----:R-:W-:Y:S01]  /*11560*/  PRMT R10, RZ, 0x7610, R10 ;  /* 0x00007610ff0a7816 */ /* 0x001fe2000000000a */
[----:B----4-:R-:W-:Y:S02]  /*11570*/  @!P0 IMAD.MOV.U32 R13, RZ, RZ, R14 ;  /* 0x000000ffff0d8224 */ /* 0x010fe400078e000e */
[----:B---3--:R-:W-:-:S05]  /*11580*/  @!P0 IMAD.MOV.U32 R12, RZ, RZ, R5 ;  /* 0x000000ffff0c8224 */ /* 0x008fca00078e0005 */
[----:B------:R-:W3:Y:S04]  /*11590*/  @!P0 LDG.E.U16 R10, desc[UR8][R12.64] ;  /* 0x000000080c0a8981 */ /* 0x000ee8000c1e1500 */
[----:B------:R-:W-:Y:S04]  /*115a0*/  STL [R1+0x1288], R6 ;  /* 0x0012880601007387 */ /* 0x000fe80000100800 */
[----:B------:R-:W-:Y:S04]  /*115b0*/  STL [R1+0x128c], R7 ;  /* 0x00128c0701007387 */ /* 0x000fe80000100800 */
[----:B------:R-:W4:Y:S04]  /*115c0*/  LDL R4, [R1+0x4d4] ;  /* 0x0004d40001047983 */ /* 0x000f280000100800 */
[----:B------:R-:W4:Y:S04]  /*115d0*/  LDL R3, [R1+0xd04] ;  /* 0x000d040001037983 */ /* 0x000f280000100800 */
[----:B------:R0:W-:Y:S04]  /*115e0*/  STS.U16 [R28+UR4+0x1c80], R20 ;  /* 0x001c80141c007988 */ /* 0x0001e80008000404 */
[----:B------:R1:W-:Y:S04]  /*115f0*/  STS.U16 [R28+UR4+0x1d00], R24 ;  /* 0x001d00181c007988 */ /* 0x0003e80008000404 */
[----:B------:R2:W-:Y:S04]  /*11600*/  STL [R1+0x1290], R8 ;  /* 0x0012900801007387 */ /* 0x0005e80000100800 */
[----:B0-----:R-:W4:Y:S04]  /*11610*/  LDL R20, [R1+0xd0c] ;  /* 0x000d0c0001147983 */ /* 0x001f280000100800 */
[----:B-1----:R-:W4:Y:S04]  /*11620*/  LDL R24, [R1+0x4d0] ;  /* 0x0004d00001187983 */ /* 0x002f280000100800 */
[----:B--2---:R0:W-:Y:S04]  /*11630*/  STL [R1+0x1294], R9 ;  /* 0x0012940901007387 */ /* 0x0041e80000100800 */
[----:B------:R-:W2:Y:S04]  /*11640*/  LDL R16, [R1+0x4cc] ;  /* 0x0004cc0001107983 */ /* 0x000ea80000100800 */
[----:B------:R-:W2:Y:S04]  /*11650*/  LDL R8, [R1+0xce0] ;  /* 0x000ce00001087983 */ /* 0x000ea80000100800 */
[----:B------:R-:W2:Y:S04]  /*11660*/  LDL R7, [R1+0xd24] ;  /* 0x000d240001077983 */ /* 0x000ea80000100800 */
[----:B0-----:R-:W2:Y:S04]  /*11670*/  LDL R9, [R1+0xd28] ;  /* 0x000d280001097983 */ /* 0x001ea80000100800 */
[----:B---3--:R-:W-:Y:S04]  /*11680*/  STL [R1+0x1298], R10 ;  /* 0x0012980a01007387 */ /* 0x008fe80000100800 */
[----:B------:R-:W3:Y:S04]  /*11690*/  LDL R6, [R1+0xce8] ;  /* 0x000ce80001067983 */ /* 0x000ee80000100800 */
[----:B------:R-:W3:Y:S01]  /*116a0*/  LDL R5, [R1+0xd20] ;  /* 0x000d200001057983 */ /* 0x000ee20000100800 */
[----:B------:R-:W-:Y:S01]  /*116b0*/  PRMT R11, RZ, 0x7610, R11 ;  /* 0x00007610ff0b7816 */ /* 0x000fe2000000000b */
[----:B----4-:R-:W-:-:S02]  /*116c0*/  @!P0 IMAD.MOV.U32 R14, RZ, RZ, R3 ;  /* 0x000000ffff0e8224 */ /* 0x010fc400078e0003 */
[----:B------:R-:W-:Y:S01]  /*116d0*/  @!P0 IMAD.MOV.U32 R15, RZ, RZ, R4 ;  /* 0x000000ffff0f8224 */ /* 0x000fe200078e0004 */
[----:B------:R-:W-:Y:S02]  /*116e0*/  PRMT R12, RZ, 0x7610, R12 ;  /* 0x00007610ff0c7816 */ /* 0x000fe4000000000c */
[----:B------:R-:W-:Y:S02]  /*116f0*/  PRMT R13, RZ, 0x7610, R13 ;  /* 0x00007610ff0d7816 */ /* 0x000fe4000000000d */
[----:B------:R-:W-:Y:S02]  /*11700*/  PRMT R17, RZ, 0x7610, R17 ;  /* 0x00007610ff117816 */ /* 0x000fe40000000011 */
[----:B------:R-:W-:Y:S01]  /*11710*/  PRMT R18, RZ, 0x7610, R18 ;  /* 0x00007610ff127816 */ /* 0x000fe20000000012 */
[----:B------:R0:W4:Y:S04]  /*11720*/  @!P0 LDG.E.U16 R11, desc[UR8][R14.64] ;  /* 0x000000080e0b8981 */ /* 0x000128000c1e1500 */
[----:B------:R-:W4:Y:S04]  /*11730*/  LDL R4, [R1+0xcf0] ;  /* 0x000cf00001047983 */ /* 0x000f280000100800 */
[----:B------:R-:W4:Y:S01]  /*11740*/  LDL R3, [R1+0xd1c] ;  /* 0x000d1c0001037983 */ /* 0x000f220000100800 */
[----:B0-----:R-:W-:-:S02]  /*11750*/  @!P0 IMAD.MOV.U32 R14, RZ, RZ, R20 ;  /* 0x000000ffff0e8224 */ /* 0x001fc400078e0014 */
[----:B------:R-:W-:-:S05]  /*11760*/  @!P0 IMAD.MOV.U32 R15, RZ, RZ, R24 ;  /* 0x000000ffff0f8224 */ /* 0x000fca00078e0018 */
[----:B------:R2:W4:Y:S02]  /*11770*/  @!P0 LDG.E.U16 R12, desc[UR8][R14.64] ;  /* 0x000000080e0c8981 */ /* 0x000524000c1e1500 */
[----:B--2---:R-:W-:Y:S02]  /*11780*/  @!P0 IMAD.MOV.U32 R14, RZ, RZ, R9 ;  /* 0x000000ffff0e8224 */ /* 0x004fe400078e0009 */
[----:B------:R-:W-:-:S05]  /*11790*/  @!P0 IMAD.MOV.U32 R15, RZ, RZ, R16 ;  /* 0x000000ffff0f8224 */ /* 0x000fca00078e0010 */
[----:B------:R0:W2:Y:S02]  /*117a0*/  @!P0 LDG.E.U16 R13, desc[UR8][R14.64] ;  /* 0x000000080e0d8981 */ /* 0x0000a4000c1e1500 */
[----:B0-----:R-:W-:Y:S02]  /*117b0*/  @!P0 IMAD.MOV.U32 R14, RZ, RZ, R7 ;  /* 0x000000ffff0e8224 */ /* 0x001fe400078e0007 */
[----:B------:R-:W-:-:S05]  /*117c0*/  @!P0 IMAD.MOV.U32 R15, RZ, RZ, R8 ;  /* 0x000000ffff0f8224 */ /* 0x000fca00078e0008 */
[----:B------:R3:W2:Y:S02]  /*117d0*/  @!P0 LDG.E.U16 R17, desc[UR8][R14.64] ;  /* 0x000000080e118981 */ /* 0x0006a4000c1e1500 */
[----:B---3--:R-:W-:Y:S02]  /*117e0*/  @!P0 IMAD.MOV.U32 R15, RZ, RZ, R6 ;  /* 0x000000ffff0f8224 */ /* 0x008fe400078e0006 */
[----:B------:R-:W-:-:S05]  /*117f0*/  @!P0 IMAD.MOV.U32 R14, RZ, RZ, R5 ;  /* 0x000000ffff0e8224 */ /* 0x000fca00078e0005 */
[----:B------:R0:W3:Y:S04]  /*11800*/  @!P0 LDG.E.U16 R18, desc[UR8][R14.64] ;  /* 0x000000080e128981 */ /* 0x0000e8000c1e1500 */
[----:B----4-:R-:W-:Y:S01]  /*11810*/  STL [R1+0x129c], R11 ;  /* 0x00129c0b01007387 */ /* 0x010fe20000100800 */
[----:B------:R-:W-:-:S03]  /*11820*/  PRMT R19, RZ, 0x7610, R19 ;  /* 0x00007610ff137816 */ /* 0x000fc60000000013 */
[----:B------:R-:W-:Y:S01]  /*11830*/  STL [R1+0x12a0], R12 ;  /* 0x0012a00c01007387 */ /* 0x000fe20000100800 */
[----:B0-----:R-:W-:Y:S02]  /*11840*/  @!P0 IMAD.MOV.U32 R15, RZ, RZ, R4 ;  /* 0x000000ffff0f8224 */ /* 0x001fe400078e0004 */
[----:B------:R-:W-:Y:S01]  /*11850*/  @!P0 IMAD.MOV.U32 R14, RZ, RZ, R3 ;  /* 0x000000ffff0e8224 */ /* 0x000fe200078e0003 */
[----:B------:R-:W-:Y:S04]  /*11860*/  STS.U16 [R28+UR4+0x1d80], R29 ;  /* 0x001d801d1c007988 */ /* 0x000fe80008000404 */
[----:B------:R-:W4:Y:S04]  /*11870*/  @!P0 LDG.E.U16 R19, desc[UR8][R14.64] ;  /* 0x000000080e138981 */ /* 0x000f28000c1e1500 */
[----:B--2---:R-:W-:Y:S04]  /*11880*/  STL [R1+0x12a4], R13 ;  /* 0x0012a40d01007387 */ /* 0x004fe80000100800 */
[----:B------:R-:W-:Y:S04]  /*11890*/  STL [R1+0x12a8], R17 ;  /* 0x0012a81101007387 */ /* 0x000fe80000100800 */
[----:B---3--:R0:W-:Y:S04]  /*118a0*/  STL [R1+0x12ac], R18 ;  /* 0x0012ac1201007387 */ /* 0x0081e80000100800 */
[----:B0-----:R-:W2:Y:S04]  /*118b0*/  LDL.LU R18, [R1+0x3a8] ;  /* 0x0003a80001127983 */ /* 0x001ea80000300800 */
[----:B------:R-:W3:Y:S04]  /*118c0*/  LDL.LU R17, [R1+0x340] ;  /* 0x0003400001117983 */ /* 0x000ee80000300800 */
        /* <DEDUP_REMOVED lines=15> */
[----:B------:R-:W2:Y:S04]  /*119c0*/  LDL R14, [R1+0xcf8] ;  /* 0x000cf800010e7983 */ /* 0x000ea80000100800 */
[----:B------:R-:W2:Y:S01]  /*119d0*/  LDL R15, [R1+0xd18] ;  /* 0x000d1800010f7983 */ /* 0x000ea20000100800 */
[----:B------:R-:W-:-:S03]  /*119e0*/  PRMT R21, RZ, 0x7610, R21 ;  /* 0x00007610ff157816 */ /* 0x000fc60000000015 */
[----:B----4-:R0:W-:Y:S04]  /*119f0*/  STL [R1+0x12b0], R19 ;  /* 0x0012b01301007387 */ /* 0x0101e80000100800 */
[----:B0-----:R-:W4:Y:S01]  /*11a00*/  LDL.LU R19, [R1+0x3b0] ;  /* 0x0003b00001137983 */ /* 0x001f220000300800 */
[----:B--2---:R-:W-:-:S04]  /*11a10*/  @!P0 LOP3.LUT R15, R15, R14, RZ, 0x3c, !PT ;  /* 0x0000000e0f0f8212 */ /* 0x004fc800078e3cff */
[----:B------:R-:W-:-:S04]  /*11a20*/  @!P0 LOP3.LUT R14, R15, R14, RZ, 0x3c, !PT ;  /* 0x0000000e0f0e8212 */ /* 0x000fc800078e3cff */
[----:B------:R-:W-:-:S05]  /*11a30*/  @!P0 LOP3.LUT R15, R15, R14, RZ, 0x3c, !PT ;  /* 0x0000000e0f0f8212 */ /* 0x000fca00078e3cff */
[----:B------:R0:W2:Y:S04]  /*11a40*/  @!P0 LDG.E.U16 R21, desc[UR8][R14.64] ;  /* 0x000000080e158981 */ /* 0x0000a8000c1e1500 */
[----:B------:R-:W0:Y:S04]  /*11a50*/  LDL R14, [R1+0xd00] ;  /* 0x000d0000010e7983 */ /* 0x000e280000100800 */
[----:B------:R-:W0:Y:S01]  /*11a60*/  LDL R15, [R1+0xd14] ;  /* 0x000d1400010f7983 */ /* 0x000e220000100800 */
[----:B------:R-:W-:Y:S02]  /*11a70*/  PRMT R22, RZ, 0x7610, R22 ;  /* 0x00007610ff167816 */ /* 0x000fe40000000016 */
[----:B0-----:R-:W-:-:S04]  /*11a80*/  @!P0 LOP3.LUT R15, R15, R14, RZ, 0x3c, !PT ;  /* 0x0000000e0f0f8212 */ /* 0x001fc800078e3cff */
[----:B------:R-:W-:-:S04]  /*11a90*/  @!P0 LOP3.LUT R14, R15, R14, RZ, 0x3c, !PT ;  /* 0x0000000e0f0e8212 */ /* 0x000fc800078e3cff */
[----:B------:R-:W-:Y:S01]  /*11aa0*/  @!P0 LOP3.LUT R15, R15, R14, RZ, 0x3c, !PT ;  /* 0x0000000e0f0f8212 */ /* 0x000fe200078e3cff */
[----:B--2---:R0:W-:Y:S04]  /*11ab0*/  STL [R1+0x12b4], R21 ;  /* 0x0012b41501007387 */ /* 0x0041e80000100800 */
[----:B------:R1:W2:Y:S04]  /*11ac0*/  @!P0 LDG.E.U16 R22, desc[UR8][R14.64] ;  /* 0x000000080e168981 */ /* 0x0002a8000c1e1500 */
[----:B0-----:R-:W3:Y:S04]  /*11ad0*/  LDL.LU R21, [R1+0x3b8] ;  /* 0x0003b80001157983 */ /* 0x001ee80000300800 */
[----:B------:R-:W1:Y:S04]  /*11ae0*/  LDL R14, [R1+0xd08] ;  /* 0x000d0800010e7983 */ /* 0x000e680000100800 */
[----:B------:R-:W1:Y:S01]  /*11af0*/  LDL R15, [R1+0xd10] ;  /* 0x000d1000010f7983 */ /* 0x000e620000100800 */
[----:B------:R-:W-:-:S02]  /*11b00*/  PRMT R23, RZ, 0x7610, R23 ;  /* 0x00007610ff177816 */ /* 0x000fc40000000017 */
[----:B-1----:R-:W-:-:S04]  /*11b10*/  @!P0 LOP3.LUT R15, R15, R14, RZ, 0x3c, !PT ;  /* 0x0000000e0f0f8212 */ /* 0x002fc800078e3cff */
[----:B------:R-:W-:-:S04]  /*11b20*/  @!P0 LOP3.LUT R14, R15, R14, RZ, 0x3c, !PT ;  /* 0x0000000e0f0e8212 */ /* 0x000fc800078e3cff */
[----:B------:R-:W-:Y:S01]  /*11b30*/  @!P0 LOP3.LUT R15, R15, R14, RZ, 0x3c, !PT ;  /* 0x0000000e0f0f8212 */ /* 0x000fe200078e3cff */
[----:B--2---:R0:W-:Y:S04]  /*11b40*/  STL [R1+0x12b8], R22 ;  /* 0x0012b81601007387 */ /* 0x0041e80000100800 */
[----:B------:R-:W2:Y:S04]  /*11b50*/  @!P0 LDG.E.U16 R23, desc[UR8][R14.64] ;  /* 0x000000080e178981 */ /* 0x000ea8000c1e1500 */
[----:B0-----:R-:W4:Y:S04]  /*11b60*/  LDL.LU R22, [R1+0x3c0] ;  /* 0x0003c00001167983 */ /* 0x001f280000300800 */
[----:B--2---:R0:W-:Y:S04]  /*11b70*/  STL [R1+0x12bc], R23 ;  /* 0x0012bc1701007387 */ /* 0x0041e80000100800 */
[----:B----4-:R1:W-:Y:S04]  /*11b80*/  STS.U16 [R28+UR4+0x2c00], R22 ;  /* 0x002c00161c007988 */ /* 0x0103e80008000404 */
[----:B---3--:R2:W-:Y:S04]  /*11b90*/  STS.U16 [R28+UR4+0x2c80], R21 ;  /* 0x002c80151c007988 */ /* 0x0085e80008000404 */
[----:B------:R3:W-:Y:S04]  /*11ba0*/  STS.U16 [R28+UR4+0x2d00], R19 ;  /* 0x002d00131c007988 */ /* 0x0007e80008000404 */
[----:B0-----:R-:W4:Y:S04]  /*11bb0*/  LDL.LU R23, [R1+0x4b0] ;  /* 0x0004b00001177983 */ /* 0x001f280000300800 */
[----:B------:R0:W-:Y:S04]  /*11bc0*/  STS.U16 [R28+UR4+0x2d80], R18 ;  /* 0x002d80121c007988 */ /* 0x0001e80008000404 */
[----:B------:R0:W-:Y:S04]  /*11bd0*/  STS.U16 [R28+UR4+0x3c00], R17 ;  /* 0x003c00111c007988 */ /* 0x0001e80008000404 */
[----:B-1----:R-:W4:Y:S04]  /*11be0*/  LDL.LU R22, [R1+0x4a8] ;  /* 0x0004a80001167983 */ /* 0x002f280000300800 */
[----:B--2---:R-:W2:Y:S04]  /*11bf0*/  LDL.LU R21, [R1+0x4a0] ;  /* 0x0004a00001157983 */ /* 0x004ea80000300800 */
[----:B---3--:R-:W3:Y:S04]  /*11c00*/  LDL.LU R19, [R1+0x498] ;  /* 0x0004980001137983 */ /* 0x008ee80000300800 */
[----:B------:R1:W-:Y:S04]  /*11c10*/  STS.U16 [R28+UR4+0x3c80], R13 ;  /* 0x003c800d1c007988 */ /* 0x0003e80008000404 */
[----:B0-----:R-:W3:Y:S04]  /*11c20*/  LDL.LU R18, [R1+0x430] ;  /* 0x0004300001127983 */ /* 0x001ee80000300800 */
[----:B------:R-:W3:Y:S04]  /*11c30*/  LDL.LU R17, [R1+0x428] ;  /* 0x0004280001117983 */ /* 0x000ee80000300800 */
[----:B------:R0:W-:Y:S04]  /*11c40*/  STS.U16 [R28+UR4+0x3d00], R12 ;  /* 0x003d000c1c007988 */ /* 0x0001e80008000404 */
[----:B------:R0:W-:Y:S04]  /*11c50*/  STS.U16 [R28+UR4+0x3d80], R11 ;  /* 0x003d800b1c007988 */ /* 0x0001e80008000404 */
[----:B------:R0:W-:Y:S04]  /*11c60*/  STS.U16 [R28+UR4+0x4c00], R10 ;  /* 0x004c000a1c007988 */ /* 0x0001e80008000404 */
[----:B------:R0:W-:Y:S04]  /*11c70*/  STS.U16 [R28+UR4+0x4c80], R9 ;  /* 0x004c80091c007988 */ /* 0x0001e80008000404 */
[----:B-1----:R-:W3:Y:S04]  /*11c80*/  LDL.LU R13, [R1+0x420] ;  /* 0x00042000010d7983 */ /* 0x002ee80000300800 */
[----:B------:R1:W-:Y:S04]  /*11c90*/  STS.U16 [R28+UR4+0x4d00], R8 ;  /* 0x004d00081c007988 */ /* 0x0003e80008000404 */
[----:B0-----:R-:W3:Y:S04]  /*11ca0*/  LDL.LU R12, [R1+0x418] ;  /* 0x00041800010c7983 */ /* 0x001ee80000300800 */
[----:B------:R-:W3:Y:S04]  /*11cb0*/  LDL.LU R11, [R1+0x3a0] ;  /* 0x0003a000010b7983 */ /* 0x000ee80000300800 */
[----:B------:R0:W-:Y:S04]  /*11cc0*/  STS.U16 [R28+UR4+0x4d80], R7 ;  /* 0x004d80071c007988 */ /* 0x0001e80008000404 */
[----:B------:R-:W3:Y:S04]  /*11cd0*/  LDL.LU R10, [R1+0x398] ;  /* 0x00039800010a7983 */ /* 0x000ee80000300800 */
[----:B------:R-:W3:Y:S04]  /*11ce0*/  LDL.LU R9, [R1+0x390] ;  /* 0x0003900001097983 */ /* 0x000ee80000300800 */
[----:B------:R0:W-:Y:S04]  /*11cf0*/  STS.U16 [R28+UR4+0x5c00], R6 ;  /* 0x005c00061c007988 */ /* 0x0001e80008000404 */
[----:B------:R0:W-:Y:S04]  /*11d00*/  STS.U16 [R28+UR4+0x5c80], R5 ;  /* 0x005c80051c007988 */ /* 0x0001e80008000404 */
[----:B-1----:R-:W3:Y:S04]  /*11d10*/  LDL.LU R8, [R1+0x388] ;  /* 0x0003880001087983 */ /* 0x002ee80000300800 */
[----:B0-----:R-:W3:Y:S04]  /*11d20*/  LDL.LU R7, [R1+0x320] ;  /* 0x0003200001077983 */ /* 0x001ee80000300800 */
[----:B------:R0:W-:Y:S04]  /*11d30*/  STS.U16 [R28+UR4+0x5d00], R4 ;  /* 0x005d00041c007988 */ /* 0x0001e80008000404 */
[----:B------:R1:W-:Y:S04]  /*11d40*/  STS.U16 [R28+UR4+0x5d80], R3 ;  /* 0x005d80031c007988 */ /* 0x0003e80008000404 */
[----:B------:R1:W-:Y:S04]  /*11d50*/  STS.U16 [R28+UR4+0x6c00], R16 ;  /* 0x006c00101c007988 */ /* 0x0003e80008000404 */
[----:B------:R-:W3:Y:S04]  /*11d60*/  LDL.LU R6, [R1+0x318] ;  /* 0x0003180001067983 */ /* 0x000ee80000300800 */
[----:B------:R-:W3:Y:S04]  /*11d70*/  LDL.LU R5, [R1+0x310] ;  /* 0x0003100001057983 */ /* 0x000ee80000300800 */
[----:B------:R1:W-:Y:S04]  /*11d80*/  STS.U16 [R28+UR4+0x6c80], R20 ;  /* 0x006c80141c007988 */ /* 0x0003e80008000404 */
[----:B0-----:R-:W3:Y:S04]  /*11d90*/  LDL.LU R4, [R1+0x308] ;  /* 0x0003080001047983 */ /* 0x001ee80000300800 */
[----:B-1----:R-:W3:Y:S04]  /*11da0*/  LDL.LU R3, [R1+0x2a0] ;  /* 0x0002a00001037983 */ /* 0x002ee80000300800 */
[----:B------:R-:W3:Y:S04]  /*11db0*/  LDL.LU R16, [R1+0x298] ;  /* 0x0002980001107983 */ /* 0x000ee80000300800 */
[----:B------:R0:W-:Y:S04]  /*11dc0*/  STS.U16 [R28+UR4+0x6d00], R24 ;  /* 0x006d00181c007988 */ /* 0x0001e80008000404 */
[----:B------:R1:W-:Y:S04]  /*11dd0*/  STS.U16 [R28+UR4+0x6d80], R29 ;  /* 0x006d801d1c007988 */ /* 0x0003e80008000404 */
[----:B------:R-:W3:Y:S04]  /*11de0*/  LDL.LU R20, [R1+0x290] ;  /* 0x0002900001147983 */ /* 0x000ee80000300800 */
[----:B0-----:R-:W3:Y:S04]  /*11df0*/  LDL.LU R24, [R1+0x288] ;  /* 0x0002880001187983 */ /* 0x001ee80000300800 */
[----:B-1----:R-:W3:Y:S04]  /*11e00*/  LDL.LU R29, [R1+0x220] ;  /* 0x00022000011d7983 */ /* 0x002ee80000300800 */
[----:B------:R0:W-:Y:S04]  /*11e10*/  STS.U16 [R28+UR4+0x7c00], R0 ;  /* 0x007c00001c007988 */ /* 0x0001e80008000404 */
[----:B------:R-:W3:Y:S04]  /*11e20*/  LDL.LU R14, [R1+0x18] ;  /* 0x00001800010e7983 */ /* 0x000ee80000300800 */
[----:B------:R-:W3:Y:S04]  /*11e30*/  LDL.LU R15, [R1+0x10] ;  /* 0x00001000010f7983 */ /* 0x000ee80000300800 */
[----:B------:R1:W-:Y:S04]  /*11e40*/  STS.U16 [R28+UR4+0x7c80], R27 ;  /* 0x007c801b1c007988 */ /* 0x0003e80008000404 */
[----:B------:R1:W-:Y:S04]  /*11e50*/  STS.U16 [R28+UR4+0x7d00], R26 ;  /* 0x007d001a1c007988 */ /* 0x0003e80008000404 */
[----:B------:R1:W-:Y:S01]  /*11e60*/  STS.U16 [R28+UR4+0x7d80], R25 ;  /* 0x007d80191c007988 */ /* 0x0003e20008000404 */
[----:B0-----:R-:W-:-:S03]  /*11e70*/  LOP3.LUT R0, R2, 0x70, RZ, 0x3c, !PT ;  /* 0x0000007002007812 */ /* 0x001fc600078e3cff */
[----:B------:R-:W3:Y:S04]  /*11e80*/  LDL.LU R2, [R1+0x218] ;  /* 0x0002180001027983 */ /* 0x000ee80000300800 */
[----:B-1----:R-:W3:Y:S04]  /*11e90*/  LDL.LU R27, [R1+0x1c] ;  /* 0x00001c00011b7983 */ /* 0x002ee80000300800 */
[----:B------:R-:W3:Y:S04]  /*11ea0*/  LDL.LU R26, [R1+0x48] ;  /* 0x00004800011a7983 */ /* 0x000ee80000300800 */
[----:B------:R-:W3:Y:S04]  /*11eb0*/  LDL.LU R25, [R1+0x210] ;  /* 0x0002100001197983 */ /* 0x000ee80000300800 */
[----:B----4-:R0:W-:Y:S04]  /*11ec0*/  STS.U16 [R0+UR4+0xe00], R23 ;  /* 0x000e001700007988 */ /* 0x0101e80008000404 */
[----:B------:R1:W-:Y:S04]  /*11ed0*/  STS.U16 [R0+UR4+0xe80], R22 ;  /* 0x000e801600007988 */ /* 0x0003e80008000404 */
[----:B--2---:R2:W-:Y:S04]  /*11ee0*/  STS.U16 [R0+UR4+0xf00], R21 ;  /* 0x000f001500007988 */ /* 0x0045e80008000404 */
[----:B---3--:R3:W-:Y:S04]  /*11ef0*/  STS.U16 [R0+UR4+0xf80], R19 ;  /* 0x000f801300007988 */ /* 0x0087e80008000404 */
[----:B0-----:R-:W4:Y:S04]  /*11f00*/  LDL.LU R23, [R1+0x12bc] ;  /* 0x0012bc0001177983 */ /* 0x001f280000300800 */
[----:B------:R0:W-:Y:S04]  /*11f10*/  STS.U16 [R0+UR4+0x1e00], R18 ;  /* 0x001e001200007988 */ /* 0x0001e80008000404 */
[----:B------:R0:W-:Y:S04]  /*11f20*/  STS.U16 [R0+UR4+0x1e80], R17 ;  /* 0x001e801100007988 */ /* 0x0001e80008000404 */
[----:B-1----:R-:W4:Y:S04]  /*11f30*/  LDL.LU R22, [R1+0x12b8] ;  /* 0x0012b80001167983 */ /* 0x002f280000300800 */
[----:B--2---:R-:W2:Y:S04]  /*11f40*/  LDL.LU R21, [R1+0x12b4] ;  /* 0x0012b40001157983 */ /* 0x004ea80000300800 */
[----:B---3--:R-:W3:Y:S04]  /*11f50*/  LDL.LU R19, [R1+0x12b0] ;  /* 0x0012b00001137983 */ /* 0x008ee80000300800 */
[----:B------:R1:W-:Y:S04]  /*11f60*/  STS.U16 [R0+UR4+0x1f00], R13 ;  /* 0x001f000d00007988 */ /* 0x0003e80008000404 */
[----:B0-----:R-:W4:Y:S04]  /*11f70*/  LDL.LU R18, [R1+0x12ac] ;  /* 0x0012ac0001127983 */ /* 0x001f280000300800 */
[----:B------:R-:W2:Y:S04]  /*11f80*/  LDL.LU R17, [R1+0x12a8] ;  /* 0x0012a80001117983 */ /* 0x000ea80000300800 */
[----:B------:R0:W-:Y:S04]  /*11f90*/  STS.U16 [R0+UR4+0x1f80], R12 ;  /* 0x001f800c00007988 */ /* 0x0001e80008000404 */
[----:B------:R0:W-:Y:S04]  /*11fa0*/  STS.U16 [R0+UR4+0x2e00], R11 ;  /* 0x002e000b00007988 */ /* 0x0001e80008000404 */
[----:B------:R0:W-:Y:S04]  /*11fb0*/  STS.U16 [R0+UR4+0x2e80], R10 ;  /* 0x002e800a00007988 */ /* 0x0001e80008000404 */
[----:B------:R0:W-:Y:S04]  /*11fc0*/  STS.U16 [R0+UR4+0x2f00], R9 ;  /* 0x002f000900007988 */ /* 0x0001e80008000404 */
[----:B-1----:R-:W3:Y:S04]  /*11fd0*/  LDL.LU R13, [R1+0x12a4] ;  /* 0x0012a400010d7983 */ /* 0x002ee80000300800 */
[----:B0-----:R-:W4:Y:S04]  /*11fe0*/  LDL.LU R12, [R1+0x12a0] ;  /* 0x0012a000010c7983 */ /* 0x001f280000300800 */
[----:B------:R0:W-:Y:S04]  /*11ff0*/  STS.U16 [R0+UR4+0x2f80], R8 ;  /* 0x002f800800007988 */ /* 0x0001e80008000404 */
[----:B------:R-:W2:Y:S04]  /*12000*/  LDL.LU R11, [R1+0x129c] ;  /* 0x00129c00010b7983 */ /* 0x000ea80000300800 */
[----:B------:R-:W2:Y:S04]  /*12010*/  LDL.LU R10, [R1+0x1298] ;  /* 0x00129800010a7983 */ /* 0x000ea80000300800 */
[----:B------:R1:W-:Y:S04]  /*12020*/  STS.U16 [R0+UR4+0x3e00], R7 ;  /* 0x003e000700007988 */ /* 0x0003e80008000404 */
[----:B------:R-:W2:Y:S04]  /*12030*/  LDL.LU R9, [R1+0x1294] ;  /* 0x0012940001097983 */ /* 0x000ea80000300800 */
[----:B------:R1:W-:Y:S04]  /*12040*/  STS.U16 [R0+UR4+0x3e80], R6 ;  /* 0x003e800600007988 */ /* 0x0003e80008000404 */
[----:B------:R1:W-:Y:S04]  /*12050*/  STS.U16 [R0+UR4+0x3f00], R5 ;  /* 0x003f000500007988 */ /* 0x0003e80008000404 */
[----:B0-----:R-:W2:Y:S04]  /*12060*/  LDL.LU R8, [R1+0x1290] ;  /* 0x0012900001087983 */ /* 0x001ea80000300800 */
[----:B-1----:R-:W2:Y:S04]  /*12070*/  LDL.LU R7, [R1+0x128c] ;  /* 0x00128c0001077983 */ /* 0x002ea80000300800 */
[----:B------:R0:W-:Y:S04]  /*12080*/  STS.U16 [R0+UR4+0x3f80], R4 ;  /* 0x003f800400007988 */ /* 0x0001e80008000404 */
[----:B------:R1:W-:Y:S04]  /*12090*/  STS.U16 [R0+UR4+0x4e00], R3 ;  /* 0x004e000300007988 */ /* 0x0003e80008000404 */
[----:B------:R-:W2:Y:S04]  /*120a0*/  LDL.LU R6, [R1+0x1288] ;  /* 0x0012880001067983 */ /* 0x000ea80000300800 */
[----:B------:R-:W3:Y:S04]  /*120b0*/  LDL.LU R5, [R1+0x1284] ;  /* 0x0012840001057983 */ /* 0x000ee80000300800 */
[----:B------:R1:W-:Y:S04]  /*120c0*/  STS.U16 [R0+UR4+0x4e80], R16 ;  /* 0x004e801000007988 */ /* 0x0003e80008000404 */
[----:B------:R1:W-:Y:S04]  /*120d0*/  STS.U16 [R0+UR4+0x4f00], R20 ;  /* 0x004f001400007988 */ /* 0x0003e80008000404 */
[----:B0-----:R-:W4:Y:S04]  /*120e0*/  LDL.LU R4, [R1+0x1280] ;  /* 0x0012800001047983 */ /* 0x001f280000300800 */
[----:B-1----:R-:W2:Y:S04]  /*120f0*/  LDL.LU R3, [R1+0x127c] ;  /* 0x00127c0001037983 */ /* 0x002ea80000300800 */
[----:B------:R0:W-:Y:S04]  /*12100*/  STS.U16 [R0+UR4+0x4f80], R24 ;  /* 0x004f801800007988 */ /* 0x0001e80008000404 */
[----:B------:R1:W-:Y:S04]  /*12110*/  STS.U16 [R0+UR4+0x5e00], R29 ;  /* 0x005e001d00007988 */ /* 0x0003e80008000404 */
[----:B------:R-:W3:Y:S04]  /*12120*/  LDL.LU R16, [R1+0x1278] ;  /* 0x0012780001107983 */ /* 0x000ee80000300800 */
[----:B------:R-:W4:Y:S04]  /*12130*/  LDL.LU R20, [R1+0x1274] ;  /* 0x0012740001147983 */ /* 0x000f280000300800 */
[----:B0-----:R-:W2:Y:S04]  /*12140*/  LDL.LU R24, [R1+0x1270] ;  /* 0x0012700001187983 */ /* 0x001ea80000300800 */
[----:B-1----:R-:W3:Y:S04]  /*12150*/  LDL.LU R29, [R1+0x126c] ;  /* 0x00126c00011d7983 */ /* 0x002ee80000300800 */
[----:B------:R0:W-:Y:S04]  /*12160*/  STS.U16 [R0+UR4+0x5e80], R2 ;  /* 0x005e800200007988 */ /* 0x0001e80008000404 */
[----:B------:R-:W-:Y:S04]  /*12170*/  STS.U16 [R0+UR4+0x5f00], R25 ;  /* 0x005f001900007988 */ /* 0x000fe80008000404 */
[----:B------:R-:W-:Y:S04]  /*12180*/  STS.U16 [R0+UR4+0x5f80], R26 ;  /* 0x005f801a00007988 */ /* 0x000fe80008000404 */
[----:B------:R-:W-:Y:S04]  /*12190*/  STS.U16 [R0+UR4+0x6e00], R27 ;  /* 0x006e001b00007988 */ /* 0x000fe80008000404 */
[----:B------:R1:W-:Y:S04]  /*121a0*/  STS.U16 [R0+UR4+0x6e80], R14 ;  /* 0x006e800e00007988 */ /* 0x0003e80008000404 */
[----:B------:R1:W-:Y:S01]  /*121b0*/  STS.U16 [R0+UR4+0x6f00], R15 ;  /* 0x006f000f00007988 */ /* 0x0003e20008000404 */
[----:B0-----:R-:W0:Y:S01]  /*121c0*/  S2R R2, SR_TID.X ;  /* 0x0000000000027919 */ /* 0x001e220000002100 */
[----:B-1----:R-:W1:Y:S01]  /*121d0*/  S2R R14, SR_TID.X ;  /* 0x00000000000e7919 */ /* 0x002e620000002100 */
[----:B0-----:R-:W-:-:S02]  /*121e0*/  LOP3.LUT R2, R2, 0x3f, RZ, 0xc0, !PT ;  /* 0x0000003f02027812 */ /* 0x001fc400078ec0ff */
[C---:B-1----:R-:W-:Y:S02]  /*121f0*/  LOP3.LUT R15, R14.reuse, 0x3f, RZ, 0xc0, !PT ;  /* 0x0000003f0e0f7812 */ /* 0x042fe400078ec0ff */
[----:B------:R-:W-:Y:S01]  /*12200*/  LOP3.LUT R14, R14, 0x3f, RZ, 0xc0, !PT ;  /* 0x0000003f0e0e7812 */ /* 0x000fe200078ec0ff */
[----:B------:R-:W-:Y:S01]  /*12210*/  IMAD.SHL.U32 R2, R2, 0x2, RZ ;  /* 0x0000000202027824 */ /* 0x000fe200078e00ff */
[----:B---3--:R0:W-:Y:S04]  /*12220*/  STS.U16 [R0+UR4+0x6f80], R29 ;  /* 0x006f801d00007988 */ /* 0x0081e80008000404 */
[----:B0-----:R-:W3:Y:S01]  /*12230*/  LDL.LU R29, [R1+0x1268] ;  /* 0x00126800011d7983 */ /* 0x001ee20000300800 */
[----:B------:R-:W-:-:S03]  /*12240*/  IMAD.SHL.U32 R14, R14, 0x2, RZ ;  /* 0x000000020e0e7824 */ /* 0x000fc600078e00ff */
[----:B--2---:R-:W-:Y:S01]  /*12250*/  STS.U16 [R0+UR4+0x7e00], R24 ;  /* 0x007e001800007988 */ /* 0x004fe20008000404 */
[----:B------:R-:W-:-:S03]  /*12260*/  LOP3.LUT R26, R2, 0x10, RZ, 0x3c, !PT ;  /* 0x00000010021a7812 */ /* 0x000fc600078e3cff */
[----:B----4-:R-:W-:Y:S04]  /*12270*/  STS.U16 [R0+UR4+0x7e80], R20 ;  /* 0x007e801400007988 */ /* 0x010fe80008000404 */
[----:B------:R-:W-:Y:S01]  /*12280*/  STS.U16 [R0+UR4+0x7f00], R16 ;  /* 0x007f001000007988 */ /* 0x000fe20008000404 */
[----:B------:R-:W-:-:S03]  /*12290*/  LOP3.LUT R14, R14, 0x20, RZ, 0x3c, !PT ;  /* 0x000000200e0e7812 */ /* 0x000fc600078e3cff */
[----:B------:R-:W-:Y:S04]  /*122a0*/  STS.U16 [R0+UR4+0x7f80], R3 ;  /* 0x007f800300007988 */ /* 0x000fe80008000404 */
[----:B------:R-:W-:Y:S04]  /*122b0*/  STS.U16 [R2+UR4+0x8000], R4 ;  /* 0x0080000402007988 */ /* 0x000fe80008000404 */
[----:B------:R-:W-:Y:S04]  /*122c0*/  STS.U16 [R2+UR4+0x8400], R12 ;  /* 0x0084000c02007988 */ /* 0x000fe80008000404 */
[----:B------:R-:W-:Y:S04]  /*122d0*/  STS.U16 [R26+UR4+0x8080], R5 ;  /* 0x008080051a007988 */ /* 0x000fe80008000404 */
[----:B------:R-:W-:Y:S01]  /*122e0*/  STS.U16 [R26+UR4+0x8480], R13 ;  /* 0x0084800d1a007988 */ /* 0x000fe20008000404 */
[----:B------:R-:W-:-:S03]  /*122f0*/  IMAD.SHL.U32 R27, R15, 0x2, RZ ;  /* 0x000000020f1b7824 */ /* 0x000fc600078e00ff */
[----:B------:R-:W-:Y:S04]  /*12300*/  STS.U16 [R14+UR4+0x8100], R6 ;  /* 0x008100060e007988 */ /* 0x000fe80008000404 */
[----:B------:R0:W-:Y:S01]  /*12310*/  STS.U16 [R14+UR4+0x8500], R17 ;  /* 0x008500110e007988 */ /* 0x0001e20008000404 */
[----:B------:R-:W-:Y:S01]  /*12320*/  LOP3.LUT R27, R27, 0x30, RZ, 0x3c, !PT ;  /* 0x000000301b1b7812 */ /* 0x000fe200078e3cff */
[C---:B0-----:R-:W-:Y:S02]  /*12330*/  IMAD.SHL.U32 R14, R15.reuse, 0x2, RZ ;  /* 0x000000020f0e7824 */ /* 0x041fe400078e00ff */
[----:B------:R-:W-:Y:S02]  /*12340*/  IMAD.SHL.U32 R15, R15, 0x2, RZ ;  /* 0x000000020f0f7824 */ /* 0x000fe400078e00ff */
[----:B------:R-:W-:Y:S01]  /*12350*/  STS.U16 [R27+UR4+0x8180], R7 ;  /* 0x008180071b007988 */ /* 0x000fe20008000404 */
[----:B------:R-:W-:-:S02]  /*12360*/  LOP3.LUT R14, R14, 0x40, RZ, 0x3c, !PT ;  /* 0x000000400e0e7812 */ /* 0x000fc400078e3cff */
[----:B------:R-:W-:Y:S01]  /*12370*/  LOP3.LUT R15, R15, 0x50, RZ, 0x3c, !PT ;  /* 0x000000500f0f7812 */ /* 0x000fe200078e3cff */
[----:B------:R-:W-:Y:S04]  /*12380*/  STS.U16 [R27+UR4+0x8580], R18 ;  /* 0x008580121b007988 */ /* 0x000fe80008000404 */
[----:B------:R-:W-:Y:S04]  /*12390*/  STS.U16 [R14+UR4+0x8200], R8 ;  /* 0x008200080e007988 */ /* 0x000fe80008000404 */
[----:B------:R-:W-:Y:S04]  /*123a0*/  STS.U16 [R14+UR4+0x8600], R19 ;  /* 0x008600130e007988 */ /* 0x000fe80008000404 */
[----:B------:R-:W-:Y:S04]  /*123b0*/  STS.U16 [R15+UR4+0x8280], R9 ;  /* 0x008280090f007988 */ /* 0x000fe80008000404 */
[----:B------:R-:W-:Y:S04]  /*123c0*/  STS.U16 [R15+UR4+0x8680], R21 ;  /* 0x008680150f007988 */ /* 0x000fe80008000404 */
[----:B------:R-:W-:Y:S04]  /*123d0*/  STS.U16 [R28+UR4+0x8300], R10 ;  /* 0x0083000a1c007988 */ /* 0x000fe80008000404 */
[----:B------:R0:W-:Y:S04]  /*123e0*/  STS.U16 [R28+UR4+0x8700], R22 ;  /* 0x008700161c007988 */ /* 0x0001e80008000404 */
[----:B------:R-:W-:Y:S04]  /*123f0*/  STS.U16 [R0+UR4+0x8380], R11 ;  /* 0x0083800b00007988 */ /* 0x000fe80008000404 */
[----:B------:R-:W-:Y:S01]  /*12400*/  STS.U16 [R0+UR4+0x8780], R23 ;  /* 0x0087801700007988 */ /* 0x000fe20008000404 */
[----:B------:R-:W-:Y:S06]  /*12410*/  BAR.SYNC.DEFER_BLOCKING 0x0 ;  /* 0x0000000000007b1d */ /* 0x000fec0000010000 */
[----:B0-----:R-:W0:Y:S02]  /*12420*/  S2R R28, SR_TID.X ;  /* 0x00000000001c7919 */ /* 0x001e240000002100 */
[C---:B0-----:R-:W-:Y:S01]  /*12430*/  LOP3.LUT R13, R28.reuse, 0x7, RZ, 0xc0, !PT ;  /* 0x000000071c0d7812 */ /* 0x041fe200078ec0ff */
[----:B------:R-:W-:-:S04]  /*12440*/  IMAD.SHL.U32 R14, R28, 0x2, RZ ;  /* 0x000000021c0e7824 */ /* 0x000fc800078e00ff */
[----:B------:R-:W-:-:S05]  /*12450*/  IMAD R13, R13, 0x90, RZ ;  /* 0x000000900d0d7824 */ /* 0x000fca00078e02ff */
[----:B------:R-:W-:-:S05]  /*12460*/  LOP3.LUT R13, R13, 0x30, R14, 0x78, !PT ;  /* 0x000000300d0d7812 */ /* 0x000fca00078e780e */
[----:B------:R-:W-:Y:S04]  /*12470*/  LDSM.16.M88.4 R8, [R13+UR4+0x8400] ;  /* 0x008400040d08783b */ /* 0x000fe80008000200 */
[----:B---3--:R-:W0:Y:S04]  /*12480*/  LDSM.16.MT88.4 R4, [R29+UR4] ;  /* 0x000000041d04783b */ /* 0x008e280008004200 */
[----:B------:R-:W-:Y:S04]  /*12490*/  LDSM.16.MT88.4 R16, [R29+UR4+0x80] ;  /* 0x000080041d10783b */ /* 0x000fe80008004200 */
[----:B------:R-:W-:Y:S01]  /*124a0*/  LDSM.16.MT88.4 R24, [R29+UR4+0x180] ;  /* 0x000180041d18783b */ /* 0x000fe20008004200 */
[----:B0-----:R-:W-:-:S02]  /*124b0*/  IMAD.MOV.U32 R0, RZ, RZ, R4 ;  /* 0x000000ffff007224 */ /* 0x001fc400078e0004 */
[----:B------:R-:W-:Y:S02]  /*124c0*/  IMAD.MOV.U32 R12, RZ, RZ, R5 ;  /* 0x000000ffff0c7224 */ /* 0x000fe400078e0005 */
[----:B------:R-:W-:Y:S02]  /*124d0*/  IMAD.MOV.U32 R3, RZ, RZ, R6 ;  /* 0x000000ffff037224 */ /* 0x000fe400078e0006 */
[----:B------:R-:W-:Y:S02]  /*124e0*/  IMAD.MOV.U32 R2, RZ, RZ, R7 ;  /* 0x000000ffff027224 */ /* 0x000fe400078e0007 */
[----:B------:R-:W0:Y:S04]  /*124f0*/  LDSM.16.M88.4 R4, [R13+UR4+0x8000] ;  /* 0x008000040d04783b */ /* 0x000e280008000200 */
[----:B0-----:R0:W-:Y:S04]  /*12500*/  STL [R1+0x1194], R6 ;  /* 0x0011940601007387 */ /* 0x0011e80000100800 */
[----:B------:R1:W-:Y:S04]  /*12510*/  STL [R1+0x1190], R7 ;  /* 0x0011900701007387 */ /* 0x0003e80000100800 */
[----:B------:R-:W-:Y:S04]  /*12520*/  STL [R1+0x1178], R10 ;  /* 0x0011780a01007387 */ /* 0x000fe80000100800 */
[----:B------:R-:W-:Y:S04]  /*12530*/  STL [R1+0x1174], R11 ;  /* 0x0011740b01007387 */ /* 0x000fe80000100800 */
[----:B------:R2:W-:Y:S01]  /*12540*/  STL.64 [R1+0x1260], R8 ;  /* 0x0012600801007387 */ /* 0x0005e20000100a00 */
[----:B0-----:R-:W-:-:S02]  /*12550*/  IMAD.MOV.U32 R6, RZ, RZ, R19 ;  /* 0x000000ffff067224 */ /* 0x001fc400078e0013 */
[----:B-1----:R-:W-:Y:S02]  /*12560*/  IMAD.MOV.U32 R7, RZ, RZ, R18 ;  /* 0x000000ffff077224 */ /* 0x002fe400078e0012 */
[----:B--2---:R-:W-:Y:S02]  /*12570*/  IMAD.MOV.U32 R9, RZ, RZ, R16 ;  /* 0x000000ffff097224 */ /* 0x004fe400078e0010 */
[----:B------:R-:W-:Y:S02]  /*12580*/  IMAD.MOV.U32 R8, RZ, RZ, R17 ;  /* 0x000000ffff087224 */ /* 0x000fe400078e0011 */
[----:B------:R-:W0:Y:S04]  /*12590*/  LDSM.16.MT88.4 R16, [R29+UR4+0x100] ;  /* 0x000100041d10783b */ /* 0x000e280008004200 */
[----:B------:R1:W-:Y:S04]  /*125a0*/  STL.64 [R1+0x11e8], R26 ;  /* 0x0011e81a01007387 */ /* 0x0003e80000100a00 */
[----:B------:R2:W-:Y:S01]  /*125b0*/  STL.64 [R1+0x11e0], R24 ;  /* 0x0011e01801007387 */ /* 0x0005e20000100a00 */
[----:B0-----:R-:W-:-:S02]  /*125c0*/  IMAD.MOV.U32 R11, RZ, RZ, R18 ;  /* 0x000000ffff0b7224 */ /* 0x001fc400078e0012 */
[----:B------:R-:W-:Y:S02]  /*125d0*/  IMAD.MOV.U32 R10, RZ, RZ, R19 ;  /* 0x000000ffff0a7224 */ /* 0x000fe400078e0013 */
[----:B------:R-:W-:Y:S02]  /*125e0*/  IMAD.MOV.U32 R14, RZ, RZ, R16 ;  /* 0x000000ffff0e7224 */ /* 0x000fe400078e0010 */
[----:B------:R-:W-:Y:S02]  /*125f0*/  IMAD.MOV.U32 R13, RZ, RZ, R17 ;  /* 0x000000ffff0d7224 */ /* 0x000fe400078e0011 */
[----:B-1----:R-:W-:Y:S02]  /*12600*/  IMAD.MOV.U32 R26, RZ, RZ, R11 ;  /* 0x000000ffff1a7224 */ /* 0x002fe400078e000b */
[----:B------:R-:W-:Y:S02]  /*12610*/  IMAD.MOV.U32 R27, RZ, RZ, R10 ;  /* 0x000000ffff1b7224 */ /* 0x000fe400078e000a */
[----:B--2---:R-:W-:-:S02]  /*12620*/  IMAD.MOV.U32 R24, RZ, RZ, R14 ;  /* 0x000000ffff187224 */ /* 0x004fc400078e000e */
[----:B------:R-:W-:Y:S01]  /*12630*/  IMAD.MOV.U32 R25, RZ, RZ, R13 ;  /* 0x000000ffff197224 */ /* 0x000fe200078e000d */
[----:B------:R0:W-:Y:S04]  /*12640*/  STL.64 [R1+0x1218], R26 ;  /* 0x0012181a01007387 */ /* 0x0001e80000100a00 */
[----:B------:R1:W-:Y:S01]  /*12650*/  STL.64 [R1+0x1210], R24 ;  /* 0x0012101801007387 */ /* 0x0003e20000100a00 */
[----:B0-----:R-:W-:Y:S02]  /*12660*/  IMAD.MOV.U32 R26, RZ, RZ, R7 ;  /* 0x000000ffff1a7224 */ /* 0x001fe400078e0007 */
[----:B------:R-:W-:Y:S02]  /*12670*/  IMAD.MOV.U32 R27, RZ, RZ, R6 ;  /* 0x000000ffff1b7224 */ /* 0x000fe400078e0006 */
[----:B-1----:R-:W-:-:S02]  /*12680*/  IMAD.MOV.U32 R24, RZ, RZ, R9 ;  /* 0x000000ffff187224 */ /* 0x002fc400078e0009 */
[----:B------:R-:W-:Y:S01]  /*12690*/  IMAD.MOV.U32 R25, RZ, RZ, R8 ;  /* 0x000000ffff197224 */ /* 0x000fe200078e0008 */
[----:B------:R-:W-:Y:S04]  /*126a0*/  STL.64 [R1+0x1248], R26 ;  /* 0x0012481a01007387 */ /* 0x000fe80000100a00 */
[----:B------:R0:W-:Y:S02]  /*126b0*/  STL.64 [R1+0x1240], R24 ;  /* 0x0012401801007387 */ /* 0x0001e40000100a00 */
[----:B0-----:R-:W-:Y:S01]  /*126c0*/  IMAD.MOV.U32 R24, RZ, RZ, R0 ;  /* 0x000000ffff187224 */ /* 0x001fe200078e0000 */
[----:B------:R-:W-:Y:S01]  /*126d0*/  LOP3.LUT R0, R29, 0x40, RZ, 0x3c, !PT ;  /* 0x000000401d007812 */ /* 0x000fe200078e3cff */
[----:B------:R-:W-:-:S04]  /*126e0*/  IMAD.MOV.U32 R25, RZ, RZ, R12 ;  /* 0x000000ffff197224 */ /* 0x000fc800078e000c */
[----:B------:R-:W0:Y:S04]  /*126f0*/  LDSM.16.MT88.4 R12, [R0+UR4] ;  /* 0x00000004000c783b */ /* 0x000e280008004200 */
[----:B------:R-:W1:Y:S04]  /*12700*/  LDSM.16.MT88.4 R16, [R0+UR4+0x80] ;  /* 0x000080040010783b */ /* 0x000e680008004200 */
[----:B------:R-:W2:Y:S04]  /*12710*/  LDSM.16.MT88.4 R20, [R0+UR4+0x100] ;  /* 0x000100040014783b */ /* 0x000ea80008004200 */
[----:B------:R-:W3:Y:S01]  /*12720*/  LDSM.16.MT88.4 R8, [R0+UR4+0x180] ;  /* 0x000180040008783b */ /* 0x000ee20008004200 */
[----:B------:R-:W-:-:S02]  /*12730*/  IMAD.MOV.U32 R26, RZ, RZ, R3 ;  /* 0x000000ffff1a7224 */ /* 0x000fc400078e0003 */
[----:B------:R-:W-:Y:S01]  /*12740*/  IMAD.MOV.U32 R27, RZ, RZ, R2 ;  /* 0x000000ffff1b7224 */ /* 0x000fe200078e0002 */
[----:B0-----:R-:W-:Y:S04]  /*12750*/  STL.64 [R1+0x11f8], R14 ;  /* 0x0011f80e01007387 */ /* 0x001fe80000100a00 */
[----:B------:R-:W-:Y:S04]  /*12760*/  STL.64 [R1+0x11f0], R12 ;  /* 0x0011f00c01007387 */ /* 0x000fe80000100a00 */
[----:B-1----:R-:W-:Y:S04]  /*12770*/  STL.64 [R1+0x11d8], R18 ;  /* 0x0011d81201007387 */ /* 0x002fe80000100a00 */
[----:B------:R-:W-:Y:S04]  /*12780*/  STL.64 [R1+0x11d0], R16 ;  /* 0x0011d01001007387 */ /* 0x000fe80000100a00 */
[----:B--2---:R-:W-:Y:S04]  /*12790*/  STL.64 [R1+0x11b0], R22 ;  /* 0x0011b01601007387 */ /* 0x004fe80000100a00 */
[----:B------:R0:W-:Y:S01]  /*127a0*/  STL.64 [R1+0x11a8], R20 ;  /* 0x0011a81401007387 */ /* 0x0001e20000100a00 */
[----:B---3--:R-:W-:-:S02]  /*127b0*/  IMAD.MOV.U32 R3, RZ, RZ, R10 ;  /* 0x000000ffff037224 */ /* 0x008fc400078e000a */
[----:B------:R-:W-:Y:S02]  /*127c0*/  IMAD.MOV.U32 R2, RZ, RZ, R11 ;  /* 0x000000ffff027224 */ /* 0x000fe400078e000b */
[----:B0-----:R-:W-:Y:S02]  /*127d0*/  IMAD.MOV.U32 R21, RZ, RZ, R8 ;  /* 0x000000ffff157224 */ /* 0x001fe400078e0008 */
[----:B------:R-:W-:Y:S02]  /*127e0*/  IMAD.MOV.U32 R20, RZ, RZ, R9 ;  /* 0x000000ffff147224 */ /* 0x000fe400078e0009 */
[----:B------:R-:W2:Y:S04]  /*127f0*/  LDL.LU.64 R8, [R1+0x1c0] ;  /* 0x0001c00001087983 */ /* 0x000ea80000300a00 */
[----:B------:R-:W2:Y:S04]  /*12800*/  LDL.LU.64 R10, [R1+0x1c8] ;  /* 0x0001c800010a7983 */ /* 0x000ea80000300a00 */
[----:B------:R-:W3:Y:S04]  /*12810*/  LDL.LU.64 R12, [R1+0x120] ;  /* 0x00012000010c7983 */ /* 0x000ee80000300a00 */
[----:B------:R-:W4:Y:S04]  /*12820*/  LDL.LU.64 R14, [R1+0x128] ;  /* 0x00012800010e7983 */ /* 0x000f280000300a00 */
[----:B----4-:R-:W-:Y:S04]  /*12830*/  STL.64 [R1+0x1208], R14 ;  /* 0x0012080e01007387 */ /* 0x010fe80000100a00 */
[----:B---3--:R0:W-:Y:S04]  /*12840*/  STL.64 [R1+0x1200], R12 ;  /* 0x0012000c01007387 */ /* 0x0081e80000100a00 */
[----:B0-----:R-:W3:Y:S04]  /*12850*/  LDL.LU.64 R12, [R1+0x150] ;  /* 0x00015000010c7983 */ /* 0x001ee80000300a00 */
[----:B------:R-:W4:Y:S04]  /*12860*/  LDL.LU.64 R14, [R1+0x158] ;  /* 0x00015800010e7983 */ /* 0x000f280000300a00 */
[----:B----4-:R-:W-:Y:S04]  /*12870*/  STL.64 [R1+0x1228], R14 ;  /* 0x0012280e01007387 */ /* 0x010fe80000100a00 */
[----:B---3--:R0:W-:Y:S04]  /*12880*/  STL.64 [R1+0x1220], R12 ;  /* 0x0012200c01007387 */ /* 0x0081e80000100a00 */
[----:B0-----:R-:W3:Y:S04]  /*12890*/  LDL.LU.64 R12, [R1+0x130] ;  /* 0x00013000010c7983 */ /* 0x001ee80000300a00 */
[----:B------:R-:W4:Y:S01]  /*128a0*/  LDL.LU.64 R14, [R1+0x138] ;  /* 0x00013800010e7983 */ /* 0x000f220000300a00 */
[C---:B--2---:R-:W-:Y:S03]  /*128b0*/  HMMA.16816.F32 R8, R24.reuse, R4, R8 ;  /* 0x000000041808723c */ /* 0x044fe60000001808 */
[----:B----4-:R-:W-:Y:S04]  /*128c0*/  STL.64 [R1+0x1238], R14 ;  /* 0x0012380e01007387 */ /* 0x010fe80000100a00 */
[----:B---3--:R0:W-:Y:S04]  /*128d0*/  STL.64 [R1+0x1230], R12 ;  /* 0x0012300c01007387 */ /* 0x0081e80000100a00 */
[----:B0-----:R-:W2:Y:S04]  /*128e0*/  LDL.LU.64 R12, [R1+0x180] ;  /* 0x00018000010c7983 */ /* 0x001ea80000300a00 */
[----:B------:R-:W3:Y:S04]  /*128f0*/  LDL.LU.64 R14, [R1+0x188] ;  /* 0x00018800010e7983 */ /* 0x000ee80000300a00 */
[----:B---3--:R-:W-:Y:S04]  /*12900*/  STL.64 [R1+0x1258], R14 ;  /* 0x0012580e01007387 */ /* 0x008fe80000100a00 */
[----:B--2---:R0:W-:Y:S04]  /*12910*/  STL.64 [R1+0x1250], R12 ;  /* 0x0012500c01007387 */ /* 0x0041e80000100a00 */
[----:B0-----:R-:W2:Y:S04]  /*12920*/  LDL.LU.64 R12, [R1+0x140] ;  /* 0x00014000010c7983 */ /* 0x001ea80000300a00 */
[----:B------:R-:W2:Y:S04]  /*12930*/  LDL.LU.64 R14, [R1+0x148] ;  /* 0x00014800010e7983 */ /* 0x000ea80000300a00 */
[----:B------:R-:W3:Y:S04]  /*12940*/  LDL.LU.64 R16, [R1+0xf0] ;  /* 0x0000f00001107983 */ /* 0x000ee80000300a00 */
[----:B------:R-:W3:Y:S04]  /*12950*/  LDL.LU.64 R18, [R1+0xf8] ;  /* 0x0000f80001127983 */ /* 0x000ee80000300a00 */
[----:B------:R0:W-:Y:S04]  /*12960*/  STL.64 [R1+0x11b8], R20 ;  /* 0x0011b81401007387 */ /* 0x0001e80000100a00 */
[----:B0-----:R-:W4:Y:S04]  /*12970*/  LDL.LU.64 R20, [R1+0x170] ;  /* 0x0001700001147983 */ /* 0x001f280000300a00 */
[----:B------:R-:W4:Y:S04]  /*12980*/  LDL.LU.64 R22, [R1+0x178] ;  /* 0x0001780001167983 */ /* 0x000f280000300a00 */
[----:B------:R0:W-:Y:S04]  /*12990*/  STL.64 [R1+0x70], R8 ;  /* 0x0000700801007387 */ /* 0x0001e80000100a00 */
[----:B------:R-:W-:Y:S04]  /*129a0*/  STL.64 [R1+0x78], R10 ;  /* 0x0000780a01007387 */ /* 0x000fe80000100a00 */
[----:B0-----:R-:W2:Y:S02]  /*129b0*/  LDL.LU.64 R8, [R1+0x1260] ;  /* 0x0012600001087983 */ /* 0x001ea40000300a00 */
[----:B--2---:R-:W-:Y:S02]  /*129c0*/  HMMA.16816.F32 R24, R24, R8, R12 ;  /* 0x000000081818723c */ /* 0x004fe4000000180c */
[----:B------:R-:W2:Y:S04]  /*129d0*/  LDL.LU.64 R14, [R1+0x1258] ;  /* 0x00125800010e7983 */ /* 0x000ea80000300a00 */
[----:B------:R-:W2:-:S15]  /*129e0*/  LDL.LU.64 R12, [R1+0x1250] ;  /* 0x00125000010c7983 */ /* 0x000e9e0000300a00 */
[----:B------:R-:W-:-:S02]  /*129f0*/  NOP ;  /* 0x0000000000007918 */ /* 0x000fc40000000000 */
[----:B------:R-:W-:Y:S04]  /*12a00*/  STL.64 [R1+0x80], R24 ;  /* 0x0000801801007387 */ /* 0x000fe80000100a00 */
[----:B------:R0:W-:Y:S04]  /*12a10*/  STL.64 [R1+0x88], R26 ;  /* 0x0000881a01007387 */ /* 0x0001e80000100a00 */
[----:B0-----:R-:W2:Y:S04]  /*12a20*/  LDL.LU.64 R26, [R1+0x1248] ;  /* 0x00124800011a7983 */ /* 0x001ea80000300a00 */
[----:B------:R-:W2:Y:S02]  /*12a30*/  LDL.LU.64 R24, [R1+0x1240] ;  /* 0x0012400001187983 */ /* 0x000ea40000300a00 */
[----:B--2---:R-:W-:-:S15]  /*12a40*/  HMMA.16816.F32 R12, R24, R4, R12 ;  /* 0x00000004180c723c */ /* 0x004fde000000180c */
[----:B------:R-:W-:-:S08]  /*12a50*/  NOP ;  /* 0x0000000000007918 */ /* 0x000fd00000000000 */
[----:B------:R0:W-:Y:S01]  /*12a60*/  STL.64 [R1+0x90], R12 ;  /* 0x0000900c01007387 */ /* 0x0001e20000100a00 */
[----:B------:R-:W-:Y:S02]  /*12a70*/  IMAD.MOV.U32 R6, RZ, RZ, R14 ;  /* 0x000000ffff067224 */ /* 0x000fe400078e000e */
[----:B------:R-:W-:Y:S02]  /*12a80*/  IMAD.MOV.U32 R7, RZ, RZ, R15 ;  /* 0x000000ffff077224 */ /* 0x000fe400078e000f */
[----:B------:R-:W2:Y:S04]  /*12a90*/  LDL.LU.64 R14, [R1+0x1238] ;  /* 0x00123800010e7983 */ /* 0x000ea80000300a00 */
[----:B0-----:R-:W2:Y:S02]  /*12aa0*/  LDL.LU.64 R12, [R1+0x1230] ;  /* 0x00123000010c7983 */ /* 0x001ea40000300a00 */
[----:B--2---:R-:W-:Y:S02]  /*12ab0*/  HMMA.16816.F32 R24, R24, R8, R12 ;  /* 0x000000081818723c */ /* 0x004fe4000000180c */
[----:B------:R-:W2:Y:S04]  /*12ac0*/  LDL.LU.64 R14, [R1+0x1228] ;  /* 0x00122800010e7983 */ /* 0x000ea80000300a00 */
[----:B------:R-:W2:-:S15]  /*12ad0*/  LDL.LU.64 R12, [R1+0x1220] ;  /* 0x00122000010c7983 */ /* 0x000e9e0000300a00 */
[----:B------:R-:W-:-:S02]  /*12ae0*/  NOP ;  /* 0x0000000000007918 */ /* 0x000fc40000000000 */
[----:B------:R-:W-:Y:S04]  /*12af0*/  STL.64 [R1+0xa0], R24 ;  /* 0x0000a01801007387 */ /* 0x000fe80000100a00 */
[----:B------:R-:W-:Y:S04]  /*12b00*/  STL.64 [R1+0xa8], R26 ;  /* 0x0000a81a01007387 */ /* 0x000fe80000100a00 */
[----:B------:R-:W0:Y:S02]  /*12b10*/  LDSM.16.MT88.4 R24, [R29+UR4+0x2000] ;  /* 0x002000041d18783b */ /* 0x000e240008004200 */
[----:B0-----:R-:W-:-:S02]  /*12b20*/  IMAD.MOV.U32 R10, RZ, RZ, R26 ;  /* 0x000000ffff0a7224 */ /* 0x001fc400078e001a */
[----:B------:R0:W-:Y:S01]  /*12b30*/  STL.64 [R1+0x20], R24 ;  /* 0x0000201801007387 */ /* 0x0001e20000100a00 */
[----:B------:R-:W-:-:S03]  /*12b40*/  IMAD.MOV.U32 R11, RZ, RZ, R27 ;  /* 0x000000ffff0b7224 */ /* 0x000fc600078e001b */
[----:B------:R-:W2:Y:S04]  /*12b50*/  LDL.LU.64 R26, [R1+0x1218] ;  /* 0x00121800011a7983 */ /* 0x000ea80000300a00 */
[----:B0-----:R-:W2:Y:S02]  /*12b60*/  LDL.LU.64 R24, [R1+0x1210] ;  /* 0x0012100001187983 */ /* 0x001ea40000300a00 */
[----:B--2---:R-:W-:-:S15]  /*12b70*/  HMMA.16816.F32 R12, R24, R4, R12 ;  /* 0x00000004180c723c */ /* 0x004fde000000180c */
[----:B------:R-:W-:-:S08]  /*12b80*/  NOP ;  /* 0x0000000000007918 */ /* 0x000fd00000000000 */
[----:B------:R-:W-:Y:S04]  /*12b90*/  STL.64 [R1+0x150], R12 ;  /* 0x0001500c01007387 */ /* 0x000fe80000100a00 */
[----:B------:R0:W-:Y:S04]  /*12ba0*/  STL.64 [R1+0x158], R14 ;  /* 0x0001580e01007387 */ /* 0x0001e80000100a00 */
[----:B0-----:R-:W2:Y:S04]  /*12bb0*/  LDL.LU.64 R14, [R1+0x1208] ;  /* 0x00120800010e7983 */ /* 0x001ea80000300a00 */
[----:B------:R-:W2:Y:S02]  /*12bc0*/  LDL.LU.64 R12, [R1+0x1200] ;  /* 0x00120000010c7983 */ /* 0x000ea40000300a00 */
[----:B--2---:R-:W-:Y:S02]  /*12bd0*/  HMMA.16816.F32 R24, R24, R8, R12 ;  /* 0x000000081818723c */ /* 0x004fe4000000180c */
[----:B------:R-:W2:Y:S04]  /*12be0*/  LDL.LU.64 R14, [R1+0x11f8] ;  /* 0x0011f800010e7983 */ /* 0x000ea80000300a00 */
[----:B------:R-:W2:-:S15]  /*12bf0*/  LDL.LU.64 R12, [R1+0x11f0] ;  /* 0x0011f000010c7983 */ /* 0x000e9e0000300a00 */
[----:B------:R-:W-:-:S02]  /*12c00*/  NOP ;  /* 0x0000000000007918 */ /* 0x000fc40000000000 */
[----:B------:R-:W-:Y:S04]  /*12c10*/  STL.64 [R1+0x140], R24 ;  /* 0x0001401801007387 */ /* 0x000fe80000100a00 */
[----:B------:R0:W-:Y:S04]  /*12c20*/  STL.64 [R1+0x148], R26 ;  /* 0x0001481a01007387 */ /* 0x0001e80000100a00 */
[----:B0-----:R-:W4:Y:S04]  /*12c30*/  LDL.LU.64 R26, [R1+0x11e8] ;  /* 0x0011e800011a7983 */ /* 0x001f280000300a00 */
[----:B------:R-:W4:Y:S02]  /*12c40*/  LDL.LU.64 R24, [R1+0x11e0] ;  /* 0x0011e00001187983 */ /* 0x000f240000300a00 */
[C---:B----4-:R-:W-:Y:S06]  /*12c50*/  HMMA.16816.F32 R20, R24.reuse, R4, R20 ;  /* 0x000000041814723c */ /* 0x050fec0000001814 */
[----:B---3--:R-:W-:-:S15]  /*12c60*/  HMMA.16816.F32 R16, R24, R8, R16 ;  /* 0x000000081810723c */ /* 0x008fde0000001810 */
[----:B------:R-:W-:-:S02]  /*12c70*/  NOP ;  /* 0x0000000000007918 */ /* 0x000fc40000000000 */
[----:B------:R-:W-:Y:S04]  /*12c80*/  STL.64 [R1+0x180], R20 ;  /* 0x0001801401007387 */ /* 0x000fe80000100a00 */
[----:B------:R-:W-:Y:S01]  /*12c90*/  STL [R1+0x188], R22 ;  /* 0x0001881601007387 */ /* 0x000fe20000100800 */
[----:B------:R-:W-:-:S03]  /*12ca0*/  IMAD.MOV.U32 R0, RZ, RZ, R23 ;  /* 0x000000ffff007224 */ /* 0x000fc600078e0017 */
[----:B------:R-:W0:Y:S04]  /*12cb0*/  LDSM.16.MT88.4 R20, [R29+UR4+0x2080] ;  /* 0x002080041d14783b */ /* 0x000e280008004200 */
[----:B------:R-:W-:Y:S04]  /*12cc0*/  STL [R1+0x1158], R0 ;  /* 0x0011580001007387 */ /* 0x000fe80000100800 */
[----:B------:R-:W2:Y:S04]  /*12cd0*/  LDL.LU.64 R24, [R1+0x190] ;  /* 0x0001900001187983 */ /* 0x000ea80000300a00 */
[----:B------:R-:W2:Y:S04]  /*12ce0*/  LDL.LU.64 R26, [R1+0x198] ;  /* 0x00019800011a7983 */ /* 0x000ea80000300a00 */
[----:B------:R1:W-:Y:S04]  /*12cf0*/  STL.64 [R1+0x130], R16 ;  /* 0x0001301001007387 */ /* 0x0003e80000100a00 */
[----:B------:R3:W-:Y:S04]  /*12d00*/  STL.64 [R1+0x138], R18 ;  /* 0x0001381201007387 */ /* 0x0007e80000100a00 */
[----:B-1----:R-:W4:Y:S04]  /*12d10*/  LDL.LU.64 R16, [R1+0x110] ;  /* 0x0001100001107983 */ /* 0x002f280000300a00 */
[----:B---3--:R-:W4:Y:S04]  /*12d20*/  LDL.LU.64 R18, [R1+0x118] ;  /* 0x0001180001127983 */ /* 0x008f280000300a00 */
[----:B0-----:R0:W-:Y:S04]  /*12d30*/  STL.64 [R1+0x60], R20 ;  /* 0x0000601401007387 */ /* 0x0011e80000100a00 */
[----:B------:R1:W-:Y:S04]  /*12d40*/  STL.64 [R1+0x68], R22 ;  /* 0x0000681601007387 */ /* 0x0003e80000100a00 */
[----:B0-----:R-:W3:Y:S04]  /*12d50*/  LDL.LU.64 R20, [R1+0x100] ;  /* 0x0001000001147983 */ /* 0x001ee80000300a00 */
[----:B-1----:R-:W4:Y:S01]  /*12d60*/  LDL.LU.64 R22, [R1+0x108] ;  /* 0x0001080001167983 */ /* 0x002f220000300a00 */
[----:B--2---:R-:W-:-:S15]  /*12d70*/  HMMA.16816.F32 R24, R12, R4, R24 ;  /* 0x000000040c18723c */ /* 0x004fde0000001818 */
[----:B------:R-:W-:-:S09]  /*12d80*/  NOP ;  /* 0x0000000000007918 */ /* 0x000fd20000000000 */
[----:B------:R-:W-:Y:S01]  /*12d90*/  IMAD.MOV.U32 R0, RZ, RZ, R27 ;  /* 0x000000ffff007224 */ /* 0x000fe200078e001b */
[----:B----4-:R-:W-:Y:S04]  /*12da0*/  STL.64 [R1+0x11c8], R22 ;  /* 0x0011c81601007387 */ /* 0x010fe80000100a00 */
[----:B---3--:R0:W-:Y:S04]  /*12db0*/  STL.64 [R1+0x11c0], R20 ;  /* 0x0011c01401007387 */ /* 0x0081e80000100a00 */
[----:B0-----:R-:W2:Y:S04]  /*12dc0*/  LDL.LU.64 R20, [R1+0x160] ;  /* 0x0001600001147983 */ /* 0x001ea80000300a00 */
[----:B------:R-:W2:Y:S04]  /*12dd0*/  LDL.LU.64 R22, [R1+0x168] ;  /* 0x0001680001167983 */ /* 0x000ea80000300a00 */
[----:B------:R0:W-:Y:S04]  /*12de0*/  STL.64 [R1+0x190], R24 ;  /* 0x0001901801007387 */ /* 0x0001e80000100a00 */
[----:B------:R1:W-:Y:S04]  /*12df0*/  STL [R1+0x198], R26 ;  /* 0x0001981a01007387 */ /* 0x0003e80000100800 */
[----:B0-----:R-:W3:Y:S04]  /*12e00*/  LDL.LU.64 R24, [R1+0x1a0] ;  /* 0x0001a00001187983 */ /* 0x001ee80000300a00 */
[----:B-1----:R-:W4:Y:S01]  /*12e10*/  LDL.LU.64 R26, [R1+0x1a8] ;  /* 0x0001a800011a7983 */ /* 0x002f220000300a00 */
[----:B------:R-:W-:Y:S03]  /*12e20*/  HMMA.16816.F32 R12, R12, R8, R16 ;  /* 0x000000080c0c723c */ /* 0x000fe60000001810 */
[----:B----4-:R-:W-:Y:S04]  /*12e30*/  STL.64 [R1+0x11a0], R26 ;  /* 0x0011a01a01007387 */ /* 0x010fe80000100a00 */
[----:B---3--:R0:W-:Y:S04]  /*12e40*/  STL.64 [R1+0x1198], R24 ;  /* 0x0011981801007387 */ /* 0x0081e80000100a00 */
[----:B0-----:R-:W3:Y:S04]  /*12e50*/  LDL.LU.64 R24, [R1+0x1b0] ;  /* 0x0001b00001187983 */ /* 0x001ee80000300a00 */
[----:B------:R-:W3:Y:S04]  /*12e60*/  LDL.LU.64 R26, [R1+0x1b8] ;  /* 0x0001b800011a7983 */ /* 0x000ee80000300a00 */
[----:B------:R-:W-:Y:S04]  /*12e70*/  STL [R1+0x115c], R0 ;  /* 0x00115c0001007387 */ /* 0x000fe80000100800 */
[----:B------:R-:W2:Y:S04]  /*12e80*/  LDL.LU.64 R18, [R1+0x11d8] ;  /* 0x0011d80001127983 */ /* 0x000ea80000300a00 */
[----:B------:R-:W2:Y:S04]  /*12e90*/  LDL.LU.64 R16, [R1+0x11d0] ;  /* 0x0011d00001107983 */ /* 0x000ea80000300a00 */
[----:B------:R0:W-:Y:S04]  /*12ea0*/  STL.64 [R1+0x170], R12 ;  /* 0x0001700c01007387 */ /* 0x0001e80000100a00 */
[----:B------:R1:W-:Y:S04]  /*12eb0*/  STL.64 [R1+0x178], R14 ;  /* 0x0001780e01007387 */ /* 0x0003e80000100a00 */
[----:B0-----:R-:W4:Y:S04]  /*12ec0*/  LDL.LU.64 R12, [R1+0xc0] ;  /* 0x0000c000010c7983 */ /* 0x001f280000300a00 */
[----:B-1----:R-:W4:Y:S01]  /*12ed0*/  LDL.LU.64 R14, [R1+0xc8] ;  /* 0x0000c800010e7983 */ /* 0x002f220000300a00 */
[----:B--2---:R-:W-:-:S15]  /*12ee0*/  HMMA.16816.F32 R20, R16, R4, R20 ;  /* 0x000000041014723c */ /* 0x004fde0000001814 */
[----:B------:R-:W-:-:S08]  /*12ef0*/  NOP ;  /* 0x0000000000007918 */ /* 0x000fd00000000000 */
[----:B------:R-:W-:Y:S04]  /*12f00*/  STL.64 [R1+0x160], R20 ;  /* 0x0001601401007387 */ /* 0x000fe80000100a00 */
[----:B------:R-:W-:Y:S01]  /*12f10*/  STL [R1+0x168], R22 ;  /* 0x0001681601007387 */ /* 0x000fe20000100800 */
[----:B------:R-:W-:-:S03]  /*12f20*/  IMAD.MOV.U32 R0, RZ, RZ, R23 ;  /* 0x000000ffff007224 */ /* 0x000fc600078e0017 */
[----:B------:R-:W0:Y:S04]  /*12f30*/  LDSM.16.MT88.4 R20, [R29+UR4+0x2100] ;  /* 0x002100041d14783b */ /* 0x000e280008004200 */
[----:B------:R-:W-:Y:S04]  /*12f40*/  STL [R1+0x1160], R0 ;  /* 0x0011600001007387 */ /* 0x000fe80000100800 */
[----:B0-----:R-:W-:Y:S04]  /*12f50*/  STL.64 [R1+0x50], R20 ;  /* 0x0000501401007387 */ /* 0x001fe80000100a00 */
[----:B------:R0:W-:Y:S04]  /*12f60*/  STL.64 [R1+0x58], R22 ;  /* 0x0000581601007387 */ /* 0x0001e80000100a00 */
[----:B0-----:R-:W2:Y:S04]  /*12f70*/  LDL.LU.64 R22, [R1+0x11c8] ;  /* 0x0011c80001167983 */ /* 0x001ea80000300a00 */
[----:B------:R-:W2:Y:S02]  /*12f80*/  LDL.LU.64 R20, [R1+0x11c0] ;  /* 0x0011c00001147983 */ /* 0x000ea40000300a00 */
[----:B--2---:R-:W-:Y:S02]  /*12f90*/  HMMA.16816.F32 R16, R16, R8, R20 ;  /* 0x000000081010723c */ /* 0x004fe40000001814 */
[----:B------:R-:W2:-:S15]  /*12fa0*/  LDL.LU.64 R20, [R1+0x11b8] ;  /* 0x0011b80001147983 */ /* 0x000e9e0000300a00 */
[----:B------:R-:W-:-:S06]  /*12fb0*/  NOP ;  /* 0x0000000000007918 */ /* 0x000fcc0000000000 */
[----:B------:R2:W-:Y:S04]  /*12fc0*/  STL.64 [R1+0x120], R16 ;  /* 0x0001201001007387 */ /* 0x0005e80000100a00 */
[----:B------:R-:W-:Y:S01]  /*12fd0*/  STL.64 [R1+0x128], R18 ;  /* 0x0001281201007387 */ /* 0x000fe20000100a00 */
[----:B--2---:R-:W-:Y:S02]  /*12fe0*/  IMAD.MOV.U32 R16, RZ, RZ, R21 ;  /* 0x000000ffff107224 */ /* 0x004fe400078e0015 */
[----:B------:R-:W-:Y:S02]  /*12ff0*/  IMAD.MOV.U32 R17, RZ, RZ, R20 ;  /* 0x000000ffff117224 */ /* 0x000fe400078e0014 */
[----:B------:R-:W0:Y:S04]  /*13000*/  LDSM.16.MT88.4 R20, [R29+UR4+0x2180] ;  /* 0x002180041d14783b */ /* 0x000e280008004200 */
[----:B0-----:R-:W-:Y:S04]  /*13010*/  STL.64 [R1+0x40], R20 ;  /* 0x0000401401007387 */ /* 0x001fe80000100a00 */
[----:B------:R0:W-:Y:S01]  /*13020*/  STL [R1+0x48], R22 ;  /* 0x0000481601007387 */ /* 0x0001e20000100800 */
[----:B------:R-:W-:-:S03]  /*13030*/  IMAD.MOV.U32 R0, RZ, RZ, R23 ;  /* 0x000000ffff007224 */ /* 0x000fc600078e0017 */
[----:B0-----:R-:W3:Y:S04]  /*13040*/  LDL.LU.64 R22, [R1+0x11b0] ;  /* 0x0011b00001167983 */ /* 0x001ee80000300a00 */
[----:B------:R-:W3:Y:S04]  /*13050*/  LDL.LU.64 R20, [R1+0x11a8] ;  /* 0x0011a80001147983 */ /* 0x000ee80000300a00 */
[----:B------:R-:W-:Y:S01]  /*13060*/  STL [R1+0x1164], R0 ;  /* 0x0011640001007387 */ /* 0x000fe20000100800 */
[----:B---3--:R-:W-:-:S15]  /*13070*/  HMMA.16816.F32 R24, R20, R4, R24 ;  /* 0x000000041418723c */ /* 0x008fde0000001818 */
[----:B------:R-:W-:-:S08]  /*13080*/  NOP ;  /* 0x0000000000007918 */ /* 0x000fd00000000000 */
[----:B------:R-:W-:Y:S04]  /*13090*/  STL.64 [R1+0x110], R24 ;  /* 0x0001101801007387 */ /* 0x000fe80000100a00 */
[----:B------:R0:W-:Y:S04]  /*130a0*/  STL.64 [R1+0x118], R26 ;  /* 0x0001181a01007387 */ /* 0x0001e80000100a00 */
[----:B0-----:R-:W2:Y:S04]  /*130b0*/  LDL.LU.64 R26, [R1+0x11a0] ;  /* 0x0011a000011a7983 */ /* 0x001ea80000300a00 */
[----:B------:R-:W2:Y:S01]  /*130c0*/  LDL.LU.64 R24, [R1+0x1198] ;  /* 0x0011980001187983 */ /* 0x000ea20000300a00 */
[----:B------:R-:W-:-:S02]  /*130d0*/  IMAD.MOV.U32 R18, RZ, RZ, R3 ;  /* 0x000000ffff127224 */ /* 0x000fc400078e0003 */
[----:B------:R-:W-:Y:S01]  /*130e0*/  IMAD.MOV.U32 R19, RZ, RZ, R2 ;  /* 0x000000ffff137224 */ /* 0x000fe200078e0002 */
[----:B----4-:R-:W-:-:S15]  /*130f0*/  HMMA.16816.F32 R20, R20, R8, R12 ;  /* 0x000000081414723c */ /* 0x010fde000000180c */
[----:B------:R-:W-:-:S08]  /*13100*/  NOP ;  /* 0x0000000000007918 */ /* 0x000fd00000000000 */
[----:B------:R0:W-:Y:S04]  /*13110*/  STL.64 [R1+0x100], R20 ;  /* 0x0001001401007387 */ /* 0x0001e80000100a00 */
[----:B------:R1:W-:Y:S01]  /*13120*/  STL.64 [R1+0x108], R22 ;  /* 0x0001081601007387 */ /* 0x0003e20000100a00 */
[----:B--2---:R-:W-:-:S15]  /*13130*/  HMMA.16816.F32 R12, R16, R4, R24 ;  /* 0x00000004100c723c */ /* 0x004fde0000001818 */
[----:B------:R-:W-:-:S08]  /*13140*/  NOP ;  /* 0x0000000000007918 */ /* 0x000fd00000000000 */
[----:B------:R-:W-:Y:S04]  /*13150*/  STL [R1+0xf0], R12 ;  /* 0x0000f00c01007387 */ /* 0x000fe80000100800 */
[----:B0-----:R-:W2:Y:S04]  /*13160*/  LDL.LU R20, [R1+0x70] ;  /* 0x0000700001147983 */ /* 0x001ea80000300800 */
[----:B------:R-:W2:Y:S04]  /*13170*/  LDL.LU R21, [R1+0x74] ;  /* 0x0000740001157983 */ /* 0x000ea80000300800 */
[----:B-1----:R-:W3:Y:S04]  /*13180*/  LDL.LU R22, [R1+0x78] ;  /* 0x0000780001167983 */ /* 0x002ee80000300800 */
[----:B------:R-:W3:Y:S01]  /*13190*/  LDL.LU R23, [R1+0x7c] ;  /* 0x00007c0001177983 */ /* 0x000ee20000300800 */
[----:B------:R-:W-:Y:S01]  /*131a0*/  LOP3.LUT R5, R29, 0x40, RZ, 0x3c, !PT ;  /* 0x000000401d057812 */ /* 0x000fe200078e3cff */
[----:B------:R-:W-:-:S02]  /*131b0*/  IMAD.MOV.U32 R28, RZ, RZ, R13 ;  /* 0x000000ffff1c7224 */ /* 0x000fc400078e000d */
[----:B------:R-:W-:Y:S02]  /*131c0*/  IMAD.MOV.U32 R3, RZ, RZ, R14 ;  /* 0x000000ffff037224 */ /* 0x000fe400078e000e */
[----:B------:R-:W-:Y:S02]  /*131d0*/  IMAD.MOV.U32 R2, RZ, RZ, R15 ;  /* 0x000000ffff027224 */ /* 0x000fe400078e000f */
[----:B------:R-:W0:Y:S02]  /*131e0*/  LDSM.16.MT88.4 R12, [R5+UR4+0x2000] ;  /* 0x00200004050c783b */ /* 0x000e240008004200 */
[----:B0-----:R-:W-:Y:S02]  /*131f0*/  IMAD.MOV.U32 R0, RZ, RZ, R13 ;  /* 0x000000ffff007224 */ /* 0x001fe400078e000d */
[----:B------:R-:W-:Y:S01]  /*13200*/  IMAD.MOV.U32 R4, RZ, RZ, R15 ;  /* 0x000000ffff047224 */ /* 0x000fe200078e000f */
[----:B---3--:R-:W-:Y:S04]  /*13210*/  STL.64 [R1+0x1188], R22 ;  /* 0x0011881601007387 */ /* 0x008fe80000100a00 */
[----:B--2---:R0:W-:Y:S04]  /*13220*/  STL.64 [R1+0x1180], R20 ;  /* 0x0011801401007387 */ /* 0x0041e80000100a00 */
[----:B0-----:R-:W2:Y:S04]  /*13230*/  LDL.LU.64 R20, [R1+0xb0] ;  /* 0x0000b00001147983 */ /* 0x001ea80000300a00 */
[----:B------:R-:W2:Y:S04]  /*13240*/  LDL.LU.64 R22, [R1+0xb8] ;  /* 0x0000b80001167983 */ /* 0x000ea80000300a00 */
[----:B------:R-:W-:Y:S04]  /*13250*/  STL [R1+0x1170], R2 ;  /* 0x0011700201007387 */ /* 0x000fe80000100800 */
[----:B------:R-:W-:Y:S04]  /*13260*/  STL [R1+0x116c], R3 ;  /* 0x00116c0301007387 */ /* 0x000fe80000100800 */
[----:B------:R-:W-:Y:S04]  /*13270*/  STL [R1+0x1168], R28 ;  /* 0x0011681c01007387 */ /* 0x000fe80000100800 */
[----:B------:R-:W-:Y:S04]  /*13280*/  STL [R1+0x10], R12 ;  /* 0x0000100c01007387 */ /* 0x000fe80000100800 */
[----:B------:R-:W-:Y:S04]  /*13290*/  STL [R1+0x18], R14 ;  /* 0x0000180e01007387 */ /* 0x000fe80000100800 */
[----:B------:R-:W0:Y:S02]  /*132a0*/  LDSM.16.MT88.4 R12, [R5+UR4+0x2080] ;  /* 0x00208004050c783b */ /* 0x000e240008004200 */
[----:B0-----:R-:W-:-:S02]  /*132b0*/  IMAD.MOV.U32 R2, RZ, RZ, R13 ;  /* 0x000000ffff027224 */ /* 0x001fc400078e000d */
[----:B------:R-:W-:Y:S01]  /*132c0*/  IMAD.MOV.U32 R3, RZ, RZ, R14 ;  /* 0x000000ffff037224 */ /* 0x000fe200078e000e */
[----:B------:R-:W-:Y:S01]  /*132d0*/  STL [R1], R12 ;  /* 0x0000000c01007387 */ /* 0x000fe20000100800 */
[----:B------:R-:W-:-:S03]  /*132e0*/  IMAD.MOV.U32 R28, RZ, RZ, R15 ;  /* 0x000000ffff1c7224 */ /* 0x000fc600078e000f */
[----:B------:R-:W0:Y:S04]  /*132f0*/  LDSM.16.MT88.4 R12, [R5+UR4+0x2100] ;  /* 0x00210004050c783b */ /* 0x000e280008004200 */
[----:B0-----:R0:W-:Y:S04]  /*13300*/  STL.64 [R1+0x10c0], R14 ;  /* 0x0010c00e01007387 */ /* 0x0011e80000100a00 */
[----:B------:R1:W-:Y:S01]  /*13310*/  STL.64 [R1+0x10b8], R12 ;  /* 0x0010b80c01007387 */ /* 0x0003e20000100a00 */
[----:B0-----:R-:W-:-:S03]  /*13320*/  IMAD.MOV.U32 R14, RZ, RZ, R6 ;  /* 0x000000ffff0e7224 */ /* 0x001fc600078e0006 */
[----:B-1----:R-:W3:Y:S04]  /*13330*/  LDL.LU R12, [R1+0x90] ;  /* 0x00009000010c7983 */ /* 0x002ee80000300800 */
[----:B------:R-:W3:Y:S04]  /*13340*/  LDL.LU R13, [R1+0x94] ;  /* 0x00009400010d7983 */ /* 0x000ee80000300800 */
[----:B------:R-:W4:Y:S01]  /*13350*/  LDL.LU R6, [R1+0x1194] ;  /* 0x0011940001067983 */ /* 0x000f220000300800 */
[----:B------:R-:W-:-:S03]  /*13360*/  IMAD.MOV.U32 R15, RZ, RZ, R7 ;  /* 0x000000ffff0f7224 */ /* 0x000fc600078e0007 */
[----:B------:R-:W4:Y:S01]  /*13370*/  LDL.LU R7, [R1+0x1190] ;  /* 0x0011900001077983 */ /* 0x000f220000300800 */
[----:B--2---:R-:W-:Y:S03]  /*13380*/  HMMA.16816.F32 R16, R16, R8, R20 ;  /* 0x000000081010723c */ /* 0x004fe60000001814 */
[----:B------:R-:W4:Y:S04]  /*13390*/  LDL.LU.64 R22, [R1+0x1188] ;  /* 0x0011880001167983 */ /* 0x000f280000300a00 */
[----:B------:R-:W4:-:S15]  /*133a0*/  LDL.LU.64 R20, [R1+0x1180] ;  /* 0x0011800001147983 */ /* 0x000f1e0000300a00 */
[----:B------:R-:W-:-:S01]  /*133b0*/  NOP ;  /* 0x0000000000007918 */ /* 0x000fc20000000000 */
[----:B------:R-:W-:Y:S04]  /*133c0*/  STL.64 [R1+0xe0], R16 ;  /* 0x0000e01001007387 */ /* 0x000fe80000100a00 */
[----:B------:R-:W-:Y:S04]  /*133d0*/  STL.64 [R1+0xe8], R18 ;  /* 0x0000e81201007387 */ /* 0x000fe80000100a00 */
[----:B------:R-:W0:Y:S04]  /*133e0*/  LDSM.16.MT88.4 R16, [R5+UR4+0x2180] ;  /* 0x002180040510783b */ /* 0x000e280008004200 */
[----:B0-----:R-:W-:Y:S04]  /*133f0*/  STL.64 [R1+0x10a0], R18 ;  /* 0x0010a01201007387 */ /* 0x001fe80000100a00 */
[----:B------:R0:W-:Y:S04]  /*13400*/  STL.64 [R1+0x1098], R16 ;  /* 0x0010981001007387 */ /* 0x0001e80000100a00 */
[----:B0-----:R-:W4:Y:S04]  /*13410*/  LDL.LU R16, [R1+0x20] ;  /* 0x0000200001107983 */ /* 0x001f280000300800 */
[----:B------:R-:W4:Y:S01]  /*13420*/  LDL.LU R17, [R1+0x24] ;  /* 0x0000240001117983 */ /* 0x000f220000300800 */
[----:B------:R-:W-:-:S02]  /*13430*/  IMAD.MOV.U32 R18, RZ, RZ, R10 ;  /* 0x000000ffff127224 */ /* 0x000fc400078e000a */
[----:B------:R-:W-:Y:S01]  /*13440*/  IMAD.MOV.U32 R19, RZ, RZ, R11 ;  /* 0x000000ffff137224 */ /* 0x000fe200078e000b */
[----:B------:R-:W0:Y:S01]  /*13450*/  S2R R27, SR_TID.X ;  /* 0x00000000001b7919 */ /* 0x000e220000002100 */
[----:B------:R-:W2:Y:S04]  /*13460*/  LDL.LU R10, [R1+0x1178] ;  /* 0x00117800010a7983 */ /* 0x000ea80000300800 */
[----:B------:R-:W2:Y:S01]  /*13470*/  LDL.LU R11, [R1+0x1174] ;  /* 0x00117400010b7983 */ /* 0x000ea20000300800 */
[C---:B0-----:R-:W-:Y:S01]  /*13480*/  LOP3.LUT R24, R27.reuse, 0x7, RZ, 0xc0, !PT ;  /* 0x000000071b187812 */ /* 0x041fe200078ec0ff */
[----:B------:R-:W-:-:S04]  /*13490*/  IMAD.SHL.U32 R25, R27, 0x2, RZ ;  /* 0x000000021b197824 */ /* 0x000fc800078e00ff */
[----:B------:R-:W-:-:S05]  /*134a0*/  IMAD R24, R24, 0x90, RZ ;  /* 0x0000009018187824 */ /* 0x000fca00078e02ff */
[----:B------:R-:W-:-:S04]  /*134b0*/  LOP3.LUT R24, R24, 0x30, R25, 0x78, !PT ;  /* 0x0000003018187812 */ /* 0x000fc800078e7819 */
[----:B------:R-:W-:Y:S01]  /*134c0*/  LOP3.LUT R24, R24, 0x40, RZ, 0x3c, !PT ;  /* 0x0000004018187812 */ /* 0x000fe200078e3cff */
[----:B----4-:R-:W-:-:S15]  /*134d0*/  HMMA.16816.F32 R20, R16, R6, R20 ;  /* 0x000000061014723c */ /* 0x010fde0000001814 */
[----:B------:R-:W-:-:S08]  /*134e0*/  NOP ;  /* 0x0000000000007918 */ /* 0x000fd00000000000 */
[----:B------:R-:W-:Y:S04]  /*134f0*/  STL.64 [R1+0x70], R20 ;  /* 0x0000701401007387 */ /* 0x000fe80000100a00 */
[----:B------:R-:W-:Y:S04]  /*13500*/  STL.64 [R1+0x78], R22 ;  /* 0x0000781601007387 */ /* 0x000fe80000100a00 */
[----:B------:R-:W0:Y:S04]  /*13510*/  LDSM.16.MT88.4 R20, [R29+UR4+0x4000] ;  /* 0x004000041d14783b */ /* 0x000e280008004200 */
[----:B0-----:R-:W-:Y:S04]  /*13520*/  STL.64 [R1+0x30], R20 ;  /* 0x0000301401007387 */ /* 0x001fe80000100a00 */
[----:B------:R-:W-:Y:S04]  /*13530*/  STL.64 [R1+0x38], R22 ;  /* 0x0000381601007387 */ /* 0x000fe80000100a00 */
[----:B------:R-:W0:Y:S04]  /*13540*/  LDSM.16.M88.4 R20, [R24+UR4+0x8000] ;  /* 0x008000041814783b */ /* 0x000e280008000200 */
[----:B------:R-:W1:Y:S04]  /*13550*/  LDSM.16.M88.4 R24, [R24+UR4+0x8400] ;  /* 0x008400041818783b */ /* 0x000e680008000200 */
[----:B0-----:R0:W-:Y:S04]  /*13560*/  STL [R1+0x1070], R20 ;  /* 0x0010701401007387 */ /* 0x0011e80000100800 */
[----:B------:R4:W-:Y:S04]  /*13570*/  STL [R1+0x106c], R21 ;  /* 0x00106c1501007387 */ /* 0x0009e80000100800 */
[----:B------:R3:W-:Y:S04]  /*13580*/  STL [R1+0xf68], R22 ;  /* 0x000f681601007387 */ /* 0x0007e80000100800 */
[----:B------:R2:W-:Y:S04]  /*13590*/  STL [R1+0xf64], R23 ;  /* 0x000f641701007387 */ /* 0x0005e80000100800 */
[----:B0-----:R-:W2:Y:S04]  /*135a0*/  LDL.LU R20, [R1+0x80] ;  /* 0x0000800001147983 */ /* 0x001ea80000300800 */
[----:B----4-:R-:W4:Y:S04]  /*135b0*/  LDL.LU R21, [R1+0x84] ;  /* 0x0000840001157983 */ /* 0x010f280000300800 */
[----:B---3--:R-:W4:Y:S04]  /*135c0*/  LDL.LU R22, [R1+0x88] ;  /* 0x0000880001167983 */ /* 0x008f280000300800 */
[----:B--2---:R-:W4:Y:S04]  /*135d0*/  LDL.LU R23, [R1+0x8c] ;  /* 0x00008c0001177983 */ /* 0x004f280000300800 */
[----:B-1----:R0:W-:Y:S01]  /*135e0*/  STL [R1+0x1074], R24 ;  /* 0x0010741801007387 */ /* 0x0021e20000100800 */
[----:B----4-:R-:W-:-:S15]  /*135f0*/  HMMA.16816.F32 R16, R16, R10, R20 ;  /* 0x0000000a1010723c */ /* 0x010fde0000001814 */
[----:B------:R-:W-:-:S08]  /*13600*/  NOP ;  /* 0x0000000000007918 */ /* 0x000fd00000000000 */
[----:B------:R-:W-:Y:S04]  /*13610*/  STL.64 [R1+0xc0], R16 ;  /* 0x0000c01001007387 */ /* 0x000fe80000100a00 */
[----:B------:R-:W-:Y:S04]  /*13620*/  STL.64 [R1+0xc8], R18 ;  /* 0x0000c81201007387 */ /* 0x000fe80000100a00 */
[----:B------:R1:W-:Y:S04]  /*13630*/  STL [R1+0x1068], R25 ;  /* 0x0010681901007387 */ /* 0x0003e80000100800 */
[----:B------:R2:W-:Y:S04]  /*13640*/  STL [R1+0xf94], R26 ;  /* 0x000f941a01007387 */ /* 0x0005e80000100800 */
[----:B------:R3:W-:Y:S04]  /*13650*/  STL [R1+0xf90], R27 ;  /* 0x000f901b01007387 */ /* 0x0007e80000100800 */
[----:B0-----:R-:W4:Y:S04]  /*13660*/  LDL.LU R24, [R1+0x60] ;  /* 0x0000600001187983 */ /* 0x001f280000300800 */
[----:B-1----:R-:W4:Y:S04]  /*13670*/  LDL.LU R25, [R1+0x64] ;  /* 0x0000640001197983 */ /* 0x002f280000300800 */
[----:B--2---:R-:W4:Y:S04]  /*13680*/  LDL.LU R26, [R1+0x68] ;  /* 0x00006800011a7983 */ /* 0x004f280000300800 */
[----:B---3--:R-:W4:Y:S02]  /*13690*/  LDL.LU R27, [R1+0x6c] ;  /* 0x00006c00011b7983 */ /* 0x008f240000300800 */
[----:B----4-:R-:W-:-:S15]  /*136a0*/  HMMA.16816.F32 R12, R24, R6, R12 ;  /* 0x00000006180c723c */ /* 0x010fde000000180c */
[----:B------:R-:W-:-:S08]  /*136b0*/  NOP ;  /* 0x0000000000007918 */ /* 0x000fd00000000000 */
[----:B------:R-:W-:Y:S01]  /*136c0*/  STL.64 [R1+0xd0], R12 ;  /* 0x0000d00c01007387 */ /* 0x000fe20000100a00 */
[----:B------:R-:W-:Y:S02]  /*136d0*/  IMAD.MOV.U32 R20, RZ, RZ, R14 ;  /* 0x000000ffff147224 */ /* 0x000fe400078e000e */
[----:B------:R-:W-:Y:S02]  /*136e0*/  IMAD.MOV.U32 R21, RZ, RZ, R15 ;  /* 0x000000ffff157224 */ /* 0x000fe400078e000f */
[----:B------:R-:W0:Y:S04]  /*136f0*/  LDSM.16.MT88.4 R12, [R29+UR4+0x4080] ;  /* 0x004080041d0c783b */ /* 0x000e280008004200 */
[----:B------:R-:W-:Y:S04]  /*13700*/  STL [R1+0x107c], R20 ;  /* 0x00107c1401007387 */ /* 0x000fe80000100800 */
[----:B------:R-:W-:Y:S04]  /*13710*/  STL [R1+0x1078], R21 ;  /* 0x0010781501007387 */ /* 0x000fe80000100800 */
[----:B------:R-:W2:Y:S04]  /*13720*/  LDL.LU R16, [R1+0x100] ;  /* 0x0001000001107983 */ /* 0x000ea80000300800 */
[----:B0-----:R0:W-:Y:S04]  /*13730*/  STL.64 [R1+0x20], R12 ;  /* 0x0000200c01007387 */ /* 0x0011e80000100a00 */
[----:B------:R1:W-:Y:S04]  /*13740*/  STL.64 [R1+0x28], R14 ;  /* 0x0000280e01007387 */ /* 0x0003e80000100a00 */
[----:B------:R-:W2:Y:S04]  /*13750*/  LDL.LU R17, [R1+0x104] ;  /* 0x0001040001117983 */ /* 0x000ea80000300800 */
[----:B------:R-:W3:Y:S04]  /*13760*/  LDL.LU R18, [R1+0x108] ;  /* 0x0001080001127983 */ /* 0x000ee80000300800 */
[----:B------:R-:W3:Y:S04]  /*13770*/  LDL.LU R19, [R1+0x10c] ;  /* 0x00010c0001137983 */ /* 0x000ee80000300800 */
[----:B0-----:R-:W4:Y:S01]  /*13780*/  LDL.LU R12, [R1] ;  /* 0x00000000010c7983 */ /* 0x001f220000300800 */
[----:B-1----:R-:W-:-:S02]  /*13790*/  IMAD.MOV.U32 R14, RZ, RZ, R3 ;  /* 0x000000ffff0e7224 */ /* 0x002fc400078e0003 */
[----:B------:R-:W-:Y:S02]  /*137a0*/  IMAD.MOV.U32 R15, RZ, RZ, R28 ;  /* 0x000000ffff0f7224 */ /* 0x000fe400078e001c */
[----:B------:R-:W-:Y:S02]  /*137b0*/  IMAD.MOV.U32 R13, RZ, RZ, R2 ;  /* 0x000000ffff0d7224 */ /* 0x000fe400078e0002 */
[----:B------:R-:W2:Y:S04]  /*137c0*/  LDL.LU R2, [R1+0x1170] ;  /* 0x0011700001027983 */ /* 0x000ea80000300800 */
[----:B------:R-:W2:Y:S04]  /*137d0*/  LDL.LU R3, [R1+0x116c] ;  /* 0x00116c0001037983 */ /* 0x000ea80000300800 */
[----:B------:R-:W2:Y:S04]  /*137e0*/  LDL.LU R28, [R1+0x1168] ;  /* 0x00116800011c7983 */ /* 0x000ea80000300800 */
[----:B------:R-:W-:Y:S04]  /*137f0*/  STL.64 [R1+0x10f0], R14 ;  /* 0x0010f00e01007387 */ /* 0x000fe80000100a00 */
[----:B----4-:R-:W-:Y:S04]  /*13800*/  STL.64 [R1+0x10e8], R12 ;  /* 0x0010e80c01007387 */ /* 0x010fe80000100a00 */
[----:B---3--:R-:W-:Y:S04]  /*13810*/  STL.64 [R1+0x10b0], R18 ;  /* 0x0010b01201007387 */ /* 0x008fe80000100a00 */
[----:B--2---:R0:W-:Y:S04]  /*13820*/  STL.64 [R1+0x10a8], R16 ;  /* 0x0010a81001007387 */ /* 0x0041e80000100a00 */
[----:B0-----:R-:W2:Y:S04]  /*13830*/  LDL.LU R16, [R1+0x110] ;  /* 0x0001100001107983 */ /* 0x001ea80000300800 */
[----:B------:R-:W2:Y:S04]  /*13840*/  LDL.LU R17, [R1+0x114] ;  /* 0x0001140001117983 */ /* 0x000ea80000300800 */
[----:B------:R-:W3:Y:S04]  /*13850*/  LDL.LU R18, [R1+0x118] ;  /* 0x0001180001127983 */ /* 0x000ee80000300800 */
[----:B------:R-:W3:Y:S01]  /*13860*/  LDL.LU R19, [R1+0x11c] ;  /* 0x00011c0001137983 */ /* 0x000ee20000300800 */
[----:B------:R-:W-:-:S03]  /*13870*/  IMAD.MOV.U32 R13, RZ, RZ, R0 ;  /* 0x000000ffff0d7224 */ /* 0x000fc600078e0000 */
[----:B---3--:R-:W-:Y:S04]  /*13880*/  STL.64 [R1+0x10d0], R18 ;  /* 0x0010d01201007387 */ /* 0x008fe80000100a00 */
[----:B--2---:R0:W-:Y:S04]  /*13890*/  STL.64 [R1+0x10c8], R16 ;  /* 0x0010c81001007387 */ /* 0x0041e80000100a00 */
[----:B0-----:R-:W2:Y:S04]  /*138a0*/  LDL.LU R16, [R1+0x120] ;  /* 0x0001200001107983 */ /* 0x001ea80000300800 */
[----:B------:R-:W2:Y:S04]  /*138b0*/  LDL.LU R17, [R1+0x124] ;  /* 0x0001240001117983 */ /* 0x000ea80000300800 */
[----:B------:R-:W3:Y:S04]  /*138c0*/  LDL.LU R18, [R1+0x128] ;  /* 0x0001280001127983 */ /* 0x000ee80000300800 */
[----:B------:R-:W3:Y:S04]  /*138d0*/  LDL.LU R19, [R1+0x12c] ;  /* 0x00012c0001137983 */ /* 0x000ee80000300800 */
[----:B------:R-:W4:Y:S04]  /*138e0*/  LDL.LU R12, [R1+0x10] ;  /* 0x00001000010c7983 */ /* 0x000f280000300800 */
[----:B------:R-:W2:Y:S04]  /*138f0*/  LDL.LU R0, [R1+0x1164] ;  /* 0x0011640001007983 */ /* 0x000ea80000300800 */
[----:B------:R-:W3:Y:S01]  /*13900*/  LDL.LU R14, [R1+0x18] ;  /* 0x00001800010e7983 */ /* 0x000ee20000300800 */
[----:B------:R-:W-:-:S05]  /*13910*/  IMAD.MOV.U32 R15, RZ, RZ, R4 ;  /* 0x000000ffff0f7224 */ /* 0x000fca00078e0004 */
[----:B---3--:R-:W-:Y:S04]  /*13920*/  STL.64 [R1+0x1120], R14 ;  /* 0x0011200e01007387 */ /* 0x008fe80000100a00 */
[----:B----4-:R0:W-:Y:S04]  /*13930*/  STL.64 [R1+0x1118], R12 ;  /* 0x0011180c01007387 */ /* 0x0101e80000100a00 */
[----:B0-----:R-:W3:Y:S04]  /*13940*/  LDL.LU R12, [R1+0x40] ;  /* 0x00004000010c7983 */ /* 0x001ee80000300800 */
[----:B------:R-:W3:Y:S04]  /*13950*/  LDL.LU R13, [R1+0x44] ;  /* 0x00004400010d7983 */ /* 0x000ee80000300800 */
[----:B------:R-:W4:Y:S01]  /*13960*/  LDL.LU R14, [R1+0x48] ;  /* 0x00004800010e7983 */ /* 0x000f220000300800 */
[----:B--2---:R-:W-:-:S03]  /*13970*/  IMAD.MOV.U32 R15, RZ, RZ, R0 ;  /* 0x000000ffff0f7224 */ /* 0x004fc600078e0000 */
[----:B------:R-:W2:Y:S04]  /*13980*/  LDL.LU R0, [R1+0x1160] ;  /* 0x0011600001007983 */ /* 0x000ea80000300800 */
[----:B----4-:R-:W-:Y:S04]  /*13990*/  STL.64 [R1+0x1140], R14 ;  /* 0x0011400e01007387 */ /* 0x010fe80000100a00 */
[----:B---3--:R0:W-:Y:S04]  /*139a0*/  STL.64 [R1+0x1138], R12 ;  /* 0x0011380c01007387 */ /* 0x0081e80000100a00 */
[----:B0-----:R-:W3:Y:S04]  /*139b0*/  LDL.LU R12, [R1+0x50] ;  /* 0x00005000010c7983 */ /* 0x001ee80000300800 */
[----:B------:R-:W3:Y:S04]  /*139c0*/  LDL.LU R13, [R1+0x54] ;  /* 0x00005400010d7983 */ /* 0x000ee80000300800 */
[----:B------:R-:W3:Y:S04]  /*139d0*/  LDL.LU R14, [R1+0x58] ;  /* 0x00005800010e7983 */ /* 0x000ee80000300800 */
[----:B------:R-:W3:Y:S04]  /*139e0*/  LDL.LU R15, [R1+0x5c] ;  /* 0x00005c00010f7983 */ /* 0x000ee80000300800 */
[----:B------:R-:W4:Y:S04]  /*139f0*/  LDL.LU R20, [R1+0xa0] ;  /* 0x0000a00001147983 */ /* 0x000f280000300800 */
[----:B------:R-:W4:Y:S04]  /*13a00*/  LDL.LU R21, [R1+0xa4] ;  /* 0x0000a40001157983 */ /* 0x000f280000300800 */
[----:B------:R-:W4:Y:S04]  /*13a10*/  LDL.LU R22, [R1+0xa8] ;  /* 0x0000a80001167983 */ /* 0x000f280000300800 */
[----:B------:R-:W4:Y:S04]  /*13a20*/  LDL.LU R23, [R1+0xac] ;  /* 0x0000ac0001177983 */ /* 0x000f280000300800 */
[----:B------:R-:W-:Y:S04]  /*13a30*/  STL.64 [R1+0x10e0], R18 ;  /* 0x0010e01201007387 */ /* 0x000fe80000100a00 */
[----:B------:R0:W-:Y:S04]  /*13a40*/  STL.64 [R1+0x10d8], R16 ;  /* 0x0010d81001007387 */ /* 0x0001e80000100a00 */
        /* <DEDUP_REMOVED lines=9> */
[----:B------:R-:W4:Y:S04]  /*13ae0*/  LDL.LU R18, [R1+0x178] ;  /* 0x0001780001127983 */ /* 0x000f280000300800 */
[----:B------:R-:W4:Y:S04]  /*13af0*/  LDL.LU R19, [R1+0x17c] ;  /* 0x00017c0001137983 */ /* 0x000f280000300800 */
[----:B----4-:R-:W-:Y:S04]  /*13b00*/  STL.64 [R1+0x1110], R18 ;  /* 0x0011101201007387 */ /* 0x010fe80000100a00 */
[----:B---3--:R0:W-:Y:S04]  /*13b10*/  STL.64 [R1+0x1108], R16 ;  /* 0x0011081001007387 */ /* 0x0081e80000100a00 */
[----:B0-----:R-:W3:Y:S04]  /*13b20*/  LDL.LU R16, [R1+0x190] ;  /* 0x0001900001107983 */ /* 0x001ee80000300800 */
[----:B------:R-:W3:Y:S04]  /*13b30*/  LDL.LU R17, [R1+0x194] ;  /* 0x0001940001117983 */ /* 0x000ee80000300800 */
[----:B------:R-:W4:Y:S01]  /*13b40*/  LDL.LU R18, [R1+0x198] ;  /* 0x0001980001127983 */ /* 0x000f220000300800 */
[----:B--2---:R-:W-:-:S03]  /*13b50*/  IMAD.MOV.U32 R19, RZ, RZ, R0 ;  /* 0x000000ffff137224 */ /* 0x004fc600078e0000 */
[----:B------:R-:W2:Y:S01]  /*13b60*/  LDL.LU R0, [R1+0x1158] ;  /* 0x0011580001007983 */ /* 0x000ea20000300800 */
[----:B------:R-:W-:Y:S03]  /*13b70*/  HMMA.16816.F32 R24, R24, R10, R20 ;  /* 0x0000000a1818723c */ /* 0x000fe60000001814 */
[----:B----4-:R-:W-:Y:S04]  /*13b80*/  STL.64 [R1+0x1130], R18 ;  /* 0x0011301201007387 */ /* 0x010fe80000100a00 */
[----:B---3--:R0:W-:Y:S04]  /*13b90*/  STL.64 [R1+0x1128], R16 ;  /* 0x0011281001007387 */ /* 0x0081e80000100a00 */
[----:B0-----:R-:W3:Y:S04]  /*13ba0*/  LDL.LU R16, [R1+0x130] ;  /* 0x0001300001107983 */ /* 0x001ee80000300800 */
[----:B------:R-:W3:Y:S04]  /*13bb0*/  LDL.LU R17, [R1+0x134] ;  /* 0x0001340001117983 */ /* 0x000ee80000300800 */
[----:B------:R-:W4:Y:S04]  /*13bc0*/  LDL.LU R18, [R1+0x138] ;  /* 0x0001380001127983 */ /* 0x000f280000300800 */
[----:B------:R-:W4:Y:S01]  /*13bd0*/  LDL.LU R19, [R1+0x13c] ;  /* 0x00013c0001137983 */ /* 0x000f220000300800 */
[----:B------:R-:W-:-:S02]  /*13be0*/  IMAD.MOV.U32 R20, RZ, RZ, R25 ;  /* 0x000000ffff147224 */ /* 0x000fc400078e0019 */
[----:B------:R-:W-:Y:S01]  /*13bf0*/  IMAD.MOV.U32 R21, RZ, RZ, R26 ;  /* 0x000000ffff157224 */ /* 0x000fe200078e001a */
[----:B----4-:R-:W-:Y:S04]  /*13c00*/  STL.64 [R1+0x1150], R18 ;  /* 0x0011501201007387 */ /* 0x010fe80000100a00 */
[----:B---3--:R0:W-:Y:S04]  /*13c10*/  STL.64 [R1+0x1148], R16 ;  /* 0x0011481001007387 */ /* 0x0081e80000100a00 */
[----:B0-----:R-:W3:Y:S04]  /*13c20*/  LDL.LU R16, [R1+0x140] ;  /* 0x0001400001107983 */ /* 0x001ee80000300800 */
[----:B------:R-:W3:Y:S04]  /*13c30*/  LDL.LU R17, [R1+0x144] ;  /* 0x0001440001117983 */ /* 0x000ee80000300800 */
[----:B------:R-:W3:Y:S04]  /*13c40*/  LDL.LU R18, [R1+0x148] ;  /* 0x0001480001127983 */ /* 0x000ee80000300800 */
[----:B------:R-:W3:Y:S04]  /*13c50*/  LDL.LU R19, [R1+0x14c] ;  /* 0x00014c0001137983 */ /* 0x000ee80000300800 */
[----:B------:R-:W-:Y:S04]  /*13c60*/  STL [R1+0xb0], R24 ;  /* 0x0000b01801007387 */ /* 0x000fe80000100800 */
[----:B------:R0:W-:Y:S04]  /*13c70*/  STL [R1+0x1088], R20 ;  /* 0x0010881401007387 */ /* 0x0001e80000100800 */
[----:B------:R1:W-:Y:S04]  /*13c80*/  STL [R1+0x1084], R21 ;  /* 0x0010841501007387 */ /* 0x0003e80000100800 */
[----:B0-----:R-:W4:Y:S04]  /*13c90*/  LDL.LU R20, [R1+0x150] ;  /* 0x0001500001147983 */ /* 0x001f280000300800 */
[----:B-1----:R-:W4:Y:S04]  /*13ca0*/  LDL.LU R21, [R1+0x154] ;  /* 0x0001540001157983 */ /* 0x002f280000300800 */
[----:B------:R-:W4:Y:S04]  /*13cb0*/  LDL.LU R22, [R1+0x158] ;  /* 0x0001580001167983 */ /* 0x000f280000300800 */
[----:B------:R-:W4:Y:S01]  /*13cc0*/  LDL.LU R23, [R1+0x15c] ;  /* 0x00015c0001177983 */ /* 0x000f220000300800 */
[----:B------:R-:W-:-:S05]  /*13cd0*/  IMAD.MOV.U32 R24, RZ, RZ, R27 ;  /* 0x000000ffff187224 */ /* 0x000fca00078e001b */
[----:B------:R-:W-:Y:S04]  /*13ce0*/  STL [R1+0x1080], R24 ;  /* 0x0010801801007387 */ /* 0x000fe80000100800 */
[----:B------:R-:W0:Y:S04]  /*13cf0*/  LDSM.16.MT88.4 R24, [R29+UR4+0x4100] ;  /* 0x004100041d18783b */ /* 0x000e280008004200 */
[----:B0-----:R-:W-:Y:S04]  /*13d00*/  STL.64 [R1+0x60], R24 ;  /* 0x0000601801007387 */ /* 0x001fe80000100a00 */
[----:B------:R4:W-:Y:S02]  /*13d10*/  STL.64 [R1+0x68], R26 ;  /* 0x0000681a01007387 */ /* 0x0009e40000100a00 */
[C---:B----4-:R-:W-:Y:S06]  /*13d20*/  HMMA.16816.F32 R24, R12.reuse, R6, R20 ;  /* 0x000000060c18723c */ /* 0x050fec0000001814 */
[----:B---3--:R-:W-:-:S15]  /*13d30*/  HMMA.16816.F32 R12, R12, R10, R16 ;  /* 0x0000000a0c0c723c */ /* 0x008fde0000001810 */
[----:B------:R-:W-:-:S03]  /*13d40*/  NOP ;  /* 0x0000000000007918 */ /* 0x000fc60000000000 */
[----:B------:R-:W-:Y:S02]  /*13d50*/  IMAD.MOV.U32 R20, RZ, RZ, R24 ;  /* 0x000000ffff147224 */ /* 0x000fe400078e0018 */
[----:B------:R-:W-:Y:S02]  /*13d60*/  IMAD.MOV.U32 R21, RZ, RZ, R25 ;  /* 0x000000ffff157224 */ /* 0x000fe400078e0019 */
[----:B------:R-:W-:Y:S01]  /*13d70*/  IMAD.MOV.U32 R24, RZ, RZ, R26 ;  /* 0x000000ffff187224 */ /* 0x000fe200078e001a */
[----:B------:R-:W-:Y:S04]  /*13d80*/  STL [R1+0xac], R27 ;  /* 0x0000ac1b01007387 */ /* 0x000fe80000100800 */
[----:B------:R-:W-:Y:S04]  /*13d90*/  STL [R1+0x1090], R21 ;  /* 0x0010901501007387 */ /* 0x000fe80000100800 */
[----:B------:R0:W-:Y:S04]  /*13da0*/  STL [R1+0x108c], R24 ;  /* 0x00108c1801007387 */ /* 0x0001e80000100800 */
[----:B0-----:R-:W3:Y:S04]  /*13db0*/  LDL.LU R24, [R1+0x180] ;  /* 0x0001800001187983 */ /* 0x001ee80000300800 */
[----:B------:R-:W3:Y:S04]  /*13dc0*/  LDL.LU R25, [R1+0x184] ;  /* 0x0001840001197983 */ /* 0x000ee80000300800 */
[----:B------:R-:W3:Y:S04]  /*13dd0*/  LDL.LU R26, [R1+0x188] ;  /* 0x00018800011a7983 */ /* 0x000ee80000300800 */
[----:B------:R-:W4:Y:S04]  /*13de0*/  LDL.LU.64 R18, [R1+0x1150] ;  /* 0x0011500001127983 */ /* 0x000f280000300a00 */
[----:B------:R-:W4:Y:S01]  /*13df0*/  LDL.LU.64 R16, [R1+0x1148] ;  /* 0x0011480001107983 */ /* 0x000f220000300a00 */
[----:B--2---:R-:W-:-:S03]  /*13e00*/  IMAD.MOV.U32 R27, RZ, RZ, R0 ;  /* 0x000000ffff1b7224 */ /* 0x004fc600078e0000 */
[----:B------:R-:W-:Y:S04]  /*13e10*/  STL.64 [R1+0x90], R12 ;  /* 0x0000900c01007387 */ /* 0x000fe80000100a00 */
[----:B------:R0:W-:Y:S01]  /*13e20*/  STL [R1+0x98], R14 ;  /* 0x0000980e01007387 */ /* 0x0001e20000100800 */
[----:B------:R-:W-:-:S03]  /*13e30*/  IMAD.MOV.U32 R0, RZ, RZ, R15 ;  /* 0x000000ffff007224 */ /* 0x000fc600078e000f */
[----:B0-----:R-:W3:Y:S04]  /*13e40*/  LDL.LU.64 R14, [R1+0x1140] ;  /* 0x00114000010e7983 */ /* 0x001ee80000300a00 */
[----:B------:R-:W3:Y:S02]  /*13e50*/  LDL.LU.64 R12, [R1+0x1138] ;  /* 0x00113800010c7983 */ /* 0x000ee40000300a00 */
[C---:B---3--:R-:W-:Y:S06]  /*13e60*/  HMMA.16816.F32 R24, R12.reuse, R6, R24 ;  /* 0x000000060c18723c */ /* 0x048fec0000001818 */
[----:B----4-:R-:W-:-:S15]  /*13e70*/  HMMA.16816.F32 R12, R12, R10, R16 ;  /* 0x0000000a0c0c723c */ /* 0x010fde0000001810 */
[----:B------:R-:W-:-:S02]  /*13e80*/  NOP ;  /* 0x0000000000007918 */ /* 0x000fc40000000000 */
[----:B------:R-:W-:Y:S04]  /*13e90*/  STL.64 [R1+0x188], R26 ;  /* 0x0001881a01007387 */ /* 0x000fe80000100a00 */
[----:B------:R-:W2:Y:S04]  /*13ea0*/  LDL.LU.64 R18, [R1+0x1130] ;  /* 0x0011300001127983 */ /* 0x000ea80000300a00 */
[----:B------:R-:W2:Y:S04]  /*13eb0*/  LDL.LU.64 R16, [R1+0x1128] ;  /* 0x0011280001107983 */ /* 0x000ea80000300a00 */
[----:B------:R-:W-:Y:S04]  /*13ec0*/  STL.64 [R1+0x1a0], R12 ;  /* 0x0001a00c01007387 */ /* 0x000fe80000100a00 */
[----:B------:R-:W-:Y:S04]  /*13ed0*/  STL.64 [R1+0x1a8], R14 ;  /* 0x0001a80e01007387 */ /* 0x000fe80000100a00 */
[----:B------:R-:W0:Y:S01]  /*13ee0*/  LDSM.16.MT88.4 R12, [R29+UR4+0x4180] ;  /* 0x004180041d0c783b */ /* 0x000e220008004200 */
[----:B------:R-:W-:-:S02]  /*13ef0*/  IMAD.MOV.U32 R21, RZ, RZ, R24 ;  /* 0x000000ffff157224 */ /* 0x000fc400078e0018 */
[----:B------:R-:W-:Y:S02]  /*13f00*/  IMAD.MOV.U32 R24, RZ, RZ, R25 ;  /* 0x000000ffff187224 */ /* 0x000fe400078e0019 */
[----:B0-----:R-:W-:Y:S02]  /*13f10*/  IMAD.MOV.U32 R25, RZ, RZ, R14 ;  /* 0x000000ffff197224 */ /* 0x001fe400078e000e */
[----:B------:R-:W-:Y:S02]  /*13f20*/  IMAD.MOV.U32 R4, RZ, RZ, R15 ;  /* 0x000000ffff047224 */ /* 0x000fe400078e000f */
[----:B------:R-:W-:Y:S02]  /*13f30*/  IMAD.MOV.U32 R8, RZ, RZ, R12 ;  /* 0x000000ffff087224 */ /* 0x000fe400078e000c */
[----:B------:R-:W-:Y:S01]  /*13f40*/  IMAD.MOV.U32 R9, RZ, RZ, R13 ;  /* 0x000000ffff097224 */ /* 0x000fe200078e000d */
[----:B------:R-:W2:Y:S04]  /*13f50*/  LDL.LU.64 R14, [R1+0x1120] ;  /* 0x00112000010e7983 */ /* 0x000ea80000300a00 */
[----:B------:R-:W2:Y:S02]  /*13f60*/  LDL.LU.64 R12, [R1+0x1118] ;  /* 0x00111800010c7983 */ /* 0x000ea40000300a00 */
        /* <DEDUP_REMOVED lines=38> */
[----:B------:R0:W-:Y:S04]  /*141d0*/  STL.64 [R1+0x160], R12 ;  /* 0x0001600c01007387 */ /* 0x0001e80000100a00 */
[----:B------:R1:W-:Y:S04]  /*141e0*/  STL.64 [R1+0x168], R14 ;  /* 0x0001680e01007387 */ /* 0x0003e80000100a00 */
[----:B0-----:R-:W2:Y:S01]  /*141f0*/  LDL.LU R12, [R1+0xf0] ;  /* 0x0000f000010c7983 */ /* 0x001ea20000300800 */
[----:B------:R-:W-:Y:S02]  /*14200*/  IMAD.MOV.U32 R13, RZ, RZ, R28 ;  /* 0x000000ffff0d7224 */ /* 0x000fe400078e001c */
[----:B-1----:R-:W-:-:S02]  /*14210*/  IMAD.MOV.U32 R14, RZ, RZ, R3 ;  /* 0x000000ffff0e7224 */ /* 0x002fc400078e0003 */
[----:B------:R-:W-:-:S07]  /*14220*/  IMAD.MOV.U32 R15, RZ, RZ, R2 ;  /* 0x000000ffff0f7224 */ /* 0x000fce00078e0002 */
[----:B--2---:R-:W-:-:S15]  /*14230*/  HMMA.16816.F32 R12, R16, R6, R12 ;  /* 0x00000006100c723c */ /* 0x004fde000000180c */
[----:B------:R-:W-:-:S08]  /*14240*/  NOP ;  /* 0x0000000000007918 */ /* 0x000fd00000000000 */
[----:B------:R-:W-:Y:S01]  /*14250*/  STL [R1+0x150], R12 ;  /* 0x0001500c01007387 */ /* 0x000fe20000100800 */
[----:B------:R-:W-:Y:S02]  /*14260*/  IMAD.MOV.U32 R28, RZ, RZ, R13 ;  /* 0x000000ffff1c7224 */ /* 0x000fe400078e000d */
[----:B------:R-:W-:Y:S02]  /*14270*/  IMAD.MOV.U32 R3, RZ, RZ, R14 ;  /* 0x000000ffff037224 */ /* 0x000fe400078e000e */
[----:B------:R-:W-:Y:S02]  /*14280*/  IMAD.MOV.U32 R2, RZ, RZ, R15 ;  /* 0x000000ffff027224 */ /* 0x000fe400078e000f */
[----:B------:R-:W0:Y:S04]  /*14290*/  LDSM.16.MT88.4 R12, [R5+UR4+0x4000] ;  /* 0x00400004050c783b */ /* 0x000e280008004200 */
[----:B------:R-:W-:Y:S04]  /*142a0*/  STL [R1+0xfc0], R2 ;  /* 0x000fc00201007387 */ /* 0x000fe80000100800 */
[----:B------:R-:W-:Y:S04]  /*142b0*/  STL [R1+0xfbc], R3 ;  /* 0x000fbc0301007387 */ /* 0x000fe80000100800 */
[----:B------:R-:W-:Y:S04]  /*142c0*/  STL [R1+0xfb8], R28 ;  /* 0x000fb81c01007387 */ /* 0x000fe80000100800 */
[----:B0-----:R-:W-:Y:S04]  /*142d0*/  STL.64 [R1+0xff0], R14 ;  /* 0x000ff00e01007387 */ /* 0x001fe80000100a00 */
[----:B------:R0:W-:Y:S04]  /*142e0*/  STL.64 [R1+0xfe8], R12 ;  /* 0x000fe80c01007387 */ /* 0x0001e80000100a00 */
[----:B0-----:R-:W2:Y:S04]  /*142f0*/  LDL.LU R12, [R1+0xe0] ;  /* 0x0000e000010c7983 */ /* 0x001ea80000300800 */
[----:B------:R-:W2:Y:S04]  /*14300*/  LDL.LU R13, [R1+0xe4] ;  /* 0x0000e400010d7983 */ /* 0x000ea80000300800 */
[----:B------:R-:W2:Y:S04]  /*14310*/  LDL.LU R14, [R1+0xe8] ;  /* 0x0000e800010e7983 */ /* 0x000ea80000300800 */
[----:B------:R-:W2:Y:S02]  /*14320*/  LDL.LU R15, [R1+0xec] ;  /* 0x0000ec00010f7983 */ /* 0x000ea40000300800 */
[----:B--2---:R-:W-:-:S15]  /*14330*/  HMMA.16816.F32 R16, R16, R10, R12 ;  /* 0x0000000a1010723c */ /* 0x004fde000000180c */
[----:B------:R-:W-:-:S09]  /*14340*/  NOP ;  /* 0x0000000000007918 */ /* 0x000fd20000000000 */
[----:B------:R-:W-:Y:S02]  /*14350*/  IMAD.MOV.U32 R26, RZ, RZ, R16 ;  /* 0x000000ffff1a7224 */ /* 0x000fe400078e0010 */
[----:B------:R-:W-:Y:S01]  /*14360*/  IMAD.MOV.U32 R27, RZ, RZ, R17 ;  /* 0x000000ffff1b7224 */ /* 0x000fe200078e0011 */
[----:B------:R-:W2:Y:S01]  /*14370*/  LDL.LU R16, [R1+0x60] ;  /* 0x0000600001107983 */ /* 0x000ea20000300800 */
[----:B------:R-:W-:-:S03]  /*14380*/  IMAD.MOV.U32 R23, RZ, RZ, R18 ;  /* 0x000000ffff177224 */ /* 0x000fc600078e0012 */
[----:B------:R-:W2:Y:S01]  /*14390*/  LDL.LU R17, [R1+0x64] ;  /* 0x0000640001117983 */ /* 0x000ea20000300800 */
[----:B------:R-:W-:-:S03]  /*143a0*/  IMAD.MOV.U32 R22, RZ, RZ, R19 ;  /* 0x000000ffff167224 */ /* 0x000fc600078e0013 */
[----:B------:R-:W3:Y:S04]  /*143b0*/  LDL.LU R18, [R1+0x68] ;  /* 0x0000680001127983 */ /* 0x000ee80000300800 */
[----:B------:R-:W3:Y:S04]  /*143c0*/  LDL.LU R19, [R1+0x6c] ;  /* 0x00006c0001137983 */ /* 0x000ee80000300800 */
[----:B---3--:R-:W-:Y:S04]  /*143d0*/  STL.64 [R1+0x1010], R18 ;  /* 0x0010101201007387 */ /* 0x008fe80000100a00 */
[----:B--2---:R0:W-:Y:S04]  /*143e0*/  STL.64 [R1+0x1008], R16 ;  /* 0x0010081001007387 */ /* 0x0041e80000100a00 */
[----:B0-----:R-:W2:Y:S04]  /*143f0*/  LDL.LU R16, [R1+0x20] ;  /* 0x0000200001107983 */ /* 0x001ea80000300800 */
[----:B------:R-:W2:Y:S04]  /*14400*/  LDL.LU R17, [R1+0x24] ;  /* 0x0000240001117983 */ /* 0x000ea80000300800 */
[----:B------:R-:W3:Y:S04]  /*14410*/  LDL.LU R18, [R1+0x28] ;  /* 0x0000280001127983 */ /* 0x000ee80000300800 */
[----:B------:R-:W3:Y:S01]  /*14420*/  LDL.LU R19, [R1+0x2c] ;  /* 0x00002c0001137983 */ /* 0x000ee20000300800 */
[----:B------:R-:W-:-:S02]  /*14430*/  IMAD.MOV.U32 R12, RZ, RZ, R21 ;  /* 0x000000ffff0c7224 */ /* 0x000fc400078e0015 */
[----:B------:R-:W-:Y:S01]  /*14440*/  IMAD.MOV.U32 R13, RZ, RZ, R24 ;  /* 0x000000ffff0d7224 */ /* 0x000fe200078e0018 */
[----:B---3--:R-:W-:Y:S04]  /*14450*/  STL.64 [R1+0x1040], R18 ;  /* 0x0010401201007387 */ /* 0x008fe80000100a00 */
[----:B--2---:R0:W-:Y:S04]  /*14460*/  STL.64 [R1+0x1038], R16 ;  /* 0x0010381001007387 */ /* 0x0041e80000100a00 */
[----:B0-----:R-:W2:Y:S04]  /*14470*/  LDL.LU R16, [R1+0x30] ;  /* 0x0000300001107983 */ /* 0x001ea80000300800 */
[----:B------:R-:W2:Y:S04]  /*14480*/  LDL.LU R17, [R1+0x34] ;  /* 0x0000340001117983 */ /* 0x000ea80000300800 */
[----:B------:R-:W2:Y:S04]  /*14490*/  LDL.LU R18, [R1+0x38] ;  /* 0x0000380001127983 */ /* 0x000ea80000300800 */
[----:B------:R-:W2:Y:S04]  /*144a0*/  LDL.LU R19, [R1+0x3c] ;  /* 0x00003c0001137983 */ /* 0x000ea80000300800 */
[----:B------:R-:W3:Y:S04]  /*144b0*/  LDL.LU R21, [R1+0x1090] ;  /* 0x0010900001157983 */ /* 0x000ee80000300800 */
[----:B------:R-:W4:Y:S04]  /*144c0*/  LDL.LU R24, [R1+0x108c] ;  /* 0x00108c0001187983 */ /* 0x000f280000300800 */
[----:B------:R-:W2:Y:S04]  /*144d0*/  LDL.LU R14, [R1+0x188] ;  /* 0x00018800010e7983 */ /* 0x000ea80000300800 */
[----:B------:R-:W2:Y:S04]  /*144e0*/  LDL.LU R15, [R1+0x18c] ;  /* 0x00018c00010f7983 */ /* 0x000ea80000300800 */
[----:B--2---:R-:W-:Y:S04]  /*144f0*/  STL.64 [R1+0x1000], R14 ;  /* 0x0010000e01007387 */ /* 0x004fe80000100a00 */
[----:B------:R0:W-:Y:S02]  /*14500*/  STL.64 [R1+0xff8], R12 ;  /* 0x000ff80c01007387 */ /* 0x0001e40000100a00 */
[----:B0-----:R-:W-:-:S02]  /*14510*/  IMAD.MOV.U32 R12, RZ, RZ, R20 ;  /* 0x000000ffff0c7224 */ /* 0x001fc400078e0014 */
[----:B---3--:R-:W-:Y:S01]  /*14520*/  IMAD.MOV.U32 R13, RZ, RZ, R21 ;  /* 0x000000ffff0d7224 */ /* 0x008fe200078e0015 */
[----:B------:R-:W2:Y:S04]  /*14530*/  LDL.LU R20, [R1+0x1088] ;  /* 0x0010880001147983 */ /* 0x000ea80000300800 */
[----:B------:R-:W3:Y:S01]  /*14540*/  LDL.LU R21, [R1+0x1084] ;  /* 0x0010840001157983 */ /* 0x000ee20000300800 */
[----:B----4-:R-:W-:-:S03]  /*14550*/  IMAD.MOV.U32 R14, RZ, RZ, R24 ;  /* 0x000000ffff0e7224 */ /* 0x010fc600078e0018 */
[----:B------:R-:W4:Y:S04]  /*14560*/  LDL.LU R24, [R1+0x1080] ;  /* 0x0010800001187983 */ /* 0x000f280000300800 */
[----:B------:R-:W2:Y:S04]  /*14570*/  LDL.LU R15, [R1+0xac] ;  /* 0x0000ac00010f7983 */ /* 0x000ea80000300800 */
[----:B--2---:R-:W-:Y:S04]  /*14580*/  STL.64 [R1+0x1020], R14 ;  /* 0x0010200e01007387 */ /* 0x004fe80000100a00 */
[----:B------:R0:W-:Y:S04]  /*14590*/  STL.64 [R1+0x1018], R12 ;  /* 0x0010180c01007387 */ /* 0x0001e80000100a00 */
[----:B0-----:R-:W2:Y:S01]  /*145a0*/  LDL.LU R12, [R1+0xb0] ;  /* 0x0000b000010c7983 */ /* 0x001ea20000300800 */
[----:B------:R-:W-:-:S02]  /*145b0*/  IMAD.MOV.U32 R13, RZ, RZ, R20 ;  /* 0x000000ffff0d7224 */ /* 0x000fc400078e0014 */
[----:B---3--:R-:W-:Y:S02]  /*145c0*/  IMAD.MOV.U32 R14, RZ, RZ, R21 ;  /* 0x000000ffff0e7224 */ /* 0x008fe400078e0015 */
[----:B----4-:R-:W-:Y:S01]  /*145d0*/  IMAD.MOV.U32 R15, RZ, RZ, R24 ;  /* 0x000000ffff0f7224 */ /* 0x010fe200078e0018 */
[----:B------:R-:W3:Y:S04]  /*145e0*/  LDL.LU R20, [R1+0x107c] ;  /* 0x00107c0001147983 */ /* 0x000ee80000300800 */
[----:B------:R-:W4:Y:S04]  /*145f0*/  LDL.LU R21, [R1+0x1078] ;  /* 0x0010780001157983 */ /* 0x000f280000300800 */
[----:B------:R-:W4:Y:S04]  /*14600*/  LDL.LU R24, [R1+0x1074] ;  /* 0x0010740001187983 */ /* 0x000f280000300800 */
[----:B------:R-:W-:Y:S04]  /*14610*/  STL.64 [R1+0x1030], R14 ;  /* 0x0010300e01007387 */ /* 0x000fe80000100a00 */
[----:B--2---:R0:W-:Y:S04]  /*14620*/  STL.64 [R1+0x1028], R12 ;  /* 0x0010280c01007387 */ /* 0x0041e80000100a00 */
[----:B0-----:R-:W2:Y:S04]  /*14630*/  LDL.LU R12, [R1+0xd0] ;  /* 0x0000d000010c7983 */ /* 0x001ea80000300800 */
[----:B------:R-:W2:Y:S01]  /*14640*/  LDL.LU R13, [R1+0xd4] ;  /* 0x0000d400010d7983 */ /* 0x000ea20000300800 */
[----:B---3--:R-:W-:-:S02]  /*14650*/  IMAD.MOV.U32 R14, RZ, RZ, R20 ;  /* 0x000000ffff0e7224 */ /* 0x008fc400078e0014 */
[----:B----4-:R-:W-:Y:S01]  /*14660*/  IMAD.MOV.U32 R15, RZ, RZ, R21 ;  /* 0x000000ffff0f7224 */ /* 0x010fe200078e0015 */
[----:B------:R-:W3:Y:S04]  /*14670*/  LDL.LU R20, [R1+0x1070] ;  /* 0x0010700001147983 */ /* 0x000ee80000300800 */
[----:B------:R-:W3:Y:S04]  /*14680*/  LDL.LU R21, [R1+0x106c] ;  /* 0x00106c0001157983 */ /* 0x000ee80000300800 */
[----:B------:R-:W-:Y:S04]  /*14690*/  STL.64 [R1+0x1050], R14 ;  /* 0x0010500e01007387 */ /* 0x000fe80000100a00 */
[----:B--2---:R0:W-:Y:S04]  /*146a0*/  STL.64 [R1+0x1048], R12 ;  /* 0x0010480c01007387 */ /* 0x0041e80000100a00 */
[----:B0-----:R-:W2:Y:S04]  /*146b0*/  LDL.LU R12, [R1+0xc0] ;  /* 0x0000c000010c7983 */ /* 0x001ea80000300800 */
[----:B------:R-:W2:Y:S04]  /*146c0*/  LDL.LU R13, [R1+0xc4] ;  /* 0x0000c400010d7983 */ /* 0x000ea80000300800 */
[----:B------:R-:W4:Y:S04]  /*146d0*/  LDL.LU R14, [R1+0xc8] ;  /* 0x0000c800010e7983 */ /* 0x000f280000300800 */
[----:B------:R-:W4:Y:S04]  /*146e0*/  LDL.LU R15, [R1+0xcc] ;  /* 0x0000cc00010f7983 */ /* 0x000f280000300800 */
[----:B----4-:R-:W-:Y:S04]  /*146f0*/  STL.64 [R1+0x1060], R14 ;  /* 0x0010600e01007387 */ /* 0x010fe80000100a00 */
[----:B--2---:R0:W-:Y:S04]  /*14700*/  STL.64 [R1+0x1058], R12 ;  /* 0x0010580c01007387 */ /* 0x0041e80000100a00 */
[----:B0-----:R-:W3:Y:S04]  /*14710*/  LDL.LU R12, [R1+0x70] ;  /* 0x00007000010c7983 */ /* 0x001ee80000300800 */
[----:B------:R-:W3:Y:S04]  /*14720*/  LDL.LU R13, [R1+0x74] ;  /* 0x00007400010d7983 */ /* 0x000ee80000300800 */
[----:B------:R-:W3:Y:S04]  /*14730*/  LDL.LU R14, [R1+0x78] ;  /* 0x00007800010e7983 */ /* 0x000ee80000300800 */
[----:B------:R-:W3:Y:S01]  /*14740*/  LDL.LU R15, [R1+0x7c] ;  /* 0x00007c00010f7983 */ /* 0x000ee20000300800 */
[----:B------:R-:W-:-:S03]  /*14750*/  IMAD.MOV.U32 R10, RZ, RZ, R25 ;  /* 0x000000ffff0a7224 */ /* 0x000fc600078e0019 */
[----:B------:R-:W2:Y:S04]  /*14760*/  LDL.LU R25, [R1+0x1068] ;  /* 0x0010680001197983 */ /* 0x000ea80000300800 */
[----:B------:R-:W-:Y:S04]  /*14770*/  STL [R1+0xfe0], R22 ;  /* 0x000fe01601007387 */ /* 0x000fe80000100800 */
[----:B------:R-:W-:Y:S04]  /*14780*/  STL [R1+0xfdc], R23 ;  /* 0x000fdc1701007387 */ /* 0x000fe80000100800 */
[----:B------:R-:W-:Y:S04]  /*14790*/  STL [R1+0xfd8], R27 ;  /* 0x000fd81b01007387 */ /* 0x000fe80000100800 */
[----:B------:R-:W-:Y:S01]  /*147a0*/  STL [R1+0xfc4], R26 ;  /* 0x000fc41a01007387 */ /* 0x000fe20000100800 */
[----:B---3--:R-:W-:-:S15]  /*147b0*/  HMMA.16816.F32 R12, R16, R20, R12 ;  /* 0x00000014100c723c */ /* 0x008fde000000180c */
[----:B------:R-:W-:-:S08]  /*147c0*/  NOP ;  /* 0x0000000000007918 */ /* 0x000fd00000000000 */
[----:B------:R-:W-:Y:S04]  /*147d0*/  STL.64 [R1+0x130], R12 ;  /* 0x0001300c01007387 */ /* 0x000fe80000100a00 */
[----:B------:R-:W-:Y:S04]  /*147e0*/  STL.64 [R1+0x138], R14 ;  /* 0x0001380e01007387 */ /* 0x000fe80000100a00 */
[----:B------:R-:W0:Y:S02]  /*147f0*/  LDSM.16.MT88.4 R12, [R5+UR4+0x4080] ;  /* 0x00408004050c783b */ /* 0x000e240008004200 */
[----:B0-----:R-:W-:-:S02]  /*14800*/  IMAD.MOV.U32 R23, RZ, RZ, R14 ;  /* 0x000000ffff177224 */ /* 0x001fc400078e000e */
[----:B------:R0:W-:Y:S01]  /*14810*/  STL [R1+0x70], R12 ;  /* 0x0000700c01007387 */ /* 0x0001e20000100800 */
[----:B------:R-:W-:Y:S02]  /*14820*/  IMAD.MOV.U32 R27, RZ, RZ, R15 ;  /* 0x000000ffff1b7224 */ /* 0x000fe400078e000f */
[----:B------:R-:W-:Y:S01]  /*14830*/  IMAD.MOV.U32 R22, RZ, RZ, R13 ;  /* 0x000000ffff167224 */ /* 0x000fe200078e000d */
        /* <DEDUP_REMOVED lines=28> */
[----:B------:R-:W2:Y:S01]  /*14a00*/  LDL.LU.64 R16, [R1+0x1008] ;  /* 0x0010080001107983 */ /* 0x000ea20000300a00 */
[----:B------:R-:W-:-:S03]  /*14a10*/  IMAD.MOV.U32 R11, RZ, RZ, R4 ;  /* 0x000000ffff0b7224 */ /* 0x000fc600078e0004 */
[----:B------:R-:W0:Y:S01]  /*14a20*/  LDSM.16.MT88.4 R4, [R5+UR4+0x4180] ;  /* 0x004180040504783b */ /* 0x000e220008004200 */
[----:B--2---:R-:W-:-:S15]  /*14a30*/  HMMA.16816.F32 R12, R16, R20, R12 ;  /* 0x00000014100c723c */ /* 0x004fde000000180c */
[----:B------:R-:W-:-:S08]  /*14a40*/  NOP ;  /* 0x0000000000007918 */ /* 0x000fd00000000000 */
[----:B------:R-:W-:Y:S04]  /*14a50*/  STL.64 [R1+0xf0], R12 ;  /* 0x0000f00c01007387 */ /* 0x000fe80000100a00 */
[----:B------:R1:W-:Y:S04]  /*14a60*/  STL.64 [R1+0xf8], R14 ;  /* 0x0000f80e01007387 */ /* 0x0003e80000100a00 */
[----:B-1----:R-:W2:Y:S04]  /*14a70*/  LDL.LU.64 R14, [R1+0x1000] ;  /* 0x00100000010e7983 */ /* 0x002ea80000300a00 */
[----:B------:R-:W2:Y:S04]  /*14a80*/  LDL.LU.64 R12, [R1+0xff8] ;  /* 0x000ff800010c7983 */ /* 0x000ea80000300a00 */
[----:B0-----:R-:W-:Y:S04]  /*14a90*/  STL.64 [R1+0xf78], R6 ;  /* 0x000f780601007387 */ /* 0x001fe80000100a00 */
[----:B------:R0:W-:Y:S04]  /*14aa0*/  STL.64 [R1+0xf70], R4 ;  /* 0x000f700401007387 */ /* 0x0001e80000100a00 */
[----:B0-----:R-:W3:Y:S04]  /*14ab0*/  LDL.LU R4, [R1+0x90] ;  /* 0x0000900001047983 */ /* 0x001ee80000300800 */
[----:B------:R-:W3:Y:S04]  /*14ac0*/  LDL.LU R5, [R1+0x94] ;  /* 0x0000940001057983 */ /* 0x000ee80000300800 */
[----:B------:R-:W3:Y:S01]  /*14ad0*/  LDL.LU R6, [R1+0x98] ;  /* 0x0000980001067983 */ /* 0x000ee20000300800 */
[----:B------:R-:W-:-:S07]  /*14ae0*/  IMAD.MOV.U32 R7, RZ, RZ, R0 ;  /* 0x000000ffff077224 */ /* 0x000fce00078e0000 */
[----:B---3--:R-:W-:Y:S01]  /*14af0*/  HMMA.16816.F32 R4, R16, R24, R4 ;  /* 0x000000181004723c */ /* 0x008fe20000001804 */
[----:B------:R-:W-:-:S15]  /*14b00*/  LDSM.16.MT88.4 R16, [R29+UR4+0x6000] ;  /* 0x006000041d10783b */ /* 0x000fde0008004200 */
[----:B------:R-:W-:-:S07]  /*14b10*/  NOP ;  /* 0x0000000000007918 */ /* 0x000fce0000000000 */
[----:B------:R-:W-:Y:S04]  /*14b20*/  STL.64 [R1+0xe0], R4 ;  /* 0x0000e00401007387 */ /* 0x000fe80000100a00 */
[----:B------:R-:W-:Y:S04]  /*14b30*/  STL.64 [R1+0xe8], R6 ;  /* 0x0000e80601007387 */ /* 0x000fe80000100a00 */
[----:B------:R-:W0:Y:S01]  /*14b40*/  LDSM.16.MT88.4 R4, [R29+UR4+0x6080] ;  /* 0x006080041d04783b */ /* 0x000e220008004200 */
[----:B--2---:R-:W-:Y:S03]  /*14b50*/  HMMA.16816.F32 R12, R8, R20, R12 ;  /* 0x00000014080c723c */ /* 0x004fe6000000180c */
[----:B0-----:R-:W-:Y:S04]  /*14b60*/  STL.64 [R1+0x30], R4 ;  /* 0x0000300401007387 */ /* 0x001fe80000100a00 */
[----:B------:R-:W-:Y:S04]  /*14b70*/  STL.64 [R1+0x40], R16 ;  /* 0x0000401001007387 */ /* 0x000fe80000100a00 */
[----:B------:R-:W-:Y:S04]  /*14b80*/  STL.64 [R1+0x48], R18 ;  /* 0x0000481201007387 */ /* 0x000fe80000100a00 */
[----:B------:R-:W-:Y:S01]  /*14b90*/  STL [R1+0x38], R6 ;  /* 0x0000380601007387 */ /* 0x000fe20000100800 */
[----:B------:R-:W-:-:S03]  /*14ba0*/  IMAD.MOV.U32 R0, RZ, RZ, R7 ;  /* 0x000000ffff007224 */ /* 0x000fc600078e0007 */
[----:B------:R-:W0:Y:S04]  /*14bb0*/  LDSM.16.MT88.4 R4, [R29+UR4+0x6100] ;  /* 0x006100041d04783b */ /* 0x000e280008004200 */
[----:B------:R1:W-:Y:S02]  /*14bc0*/  STL [R1+0xf6c], R0 ;  /* 0x000f6c0001007387 */ /* 0x0003e40000100800 */
[----:B-1----:R-:W-:-:S05]  /*14bd0*/  LOP3.LUT R0, R29, 0x40, RZ, 0x3c, !PT ;  /* 0x000000401d007812 */ /* 0x002fca00078e3cff */
[----:B------:R-:W-:Y:S04]  /*14be0*/  LDSM.16.MT88.4 R16, [R0+UR4+0x6080] ;  /* 0x006080040010783b */ /* 0x000fe80008004200 */
[----:B0-----:R-:W-:Y:S04]  /*14bf0*/  STL.64 [R1+0x20], R4 ;  /* 0x0000200401007387 */ /* 0x001fe80000100a00 */
[----:B------:R-:W-:Y:S04]  /*14c00*/  STL.64 [R1+0x28], R6 ;  /* 0x0000280601007387 */ /* 0x000fe80000100a00 */
[----:B------:R-:W0:Y:S04]  /*14c10*/  LDSM.16.MT88.4 R4, [R29+UR4+0x6180] ;  /* 0x006180041d04783b */ /* 0x000e280008004200 */
[----:B------:R-:W-:Y:S04]  /*14c20*/  STL [R1+0xd6c], R29 ;  /* 0x000d6c1d01007387 */ /* 0x000fe80000100800 */
[----:B------:R-:W-:Y:S04]  /*14c30*/  STL.64 [R1+0xd0], R12 ;  /* 0x0000d00c01007387 */ /* 0x000fe80000100a00 */
[----:B------:R-:W-:Y:S04]  /*14c40*/  STL.64 [R1+0xd8], R14 ;  /* 0x0000d80e01007387 */ /* 0x000fe80000100a00 */
[----:B------:R-:W1:Y:S04]  /*14c50*/  LDSM.16.MT88.4 R12, [R0+UR4+0x6000] ;  /* 0x00600004000c783b */ /* 0x000e680008004200 */
[----:B0-----:R0:W-:Y:S04]  /*14c60*/  STL.64 [R1+0x10], R4 ;  /* 0x0000100401007387 */ /* 0x0011e80000100a00 */
[----:B------:R2:W-:Y:S04]  /*14c70*/  STL.64 [R1+0x18], R6 ;  /* 0x0000180601007387 */ /* 0x0005e80000100a00 */
[----:B0-----:R-:W3:Y:S04]  /*14c80*/  LDL.LU R4, [R1+0x160] ;  /* 0x0001600001047983 */ /* 0x001ee80000300800 */
[----:B-1----:R0:W-:Y:S04]  /*14c90*/  STL.64 [R1], R12 ;  /* 0x0000000c01007387 */ /* 0x0021e80000100a00 */
[----:B------:R1:W-:Y:S04]  /*14ca0*/  STL.64 [R1+0x8], R14 ;  /* 0x0000080e01007387 */ /* 0x0003e80000100a00 */
[----:B------:R-:W3:Y:S04]  /*14cb0*/  LDL.LU R5, [R1+0x164] ;  /* 0x0001640001057983 */ /* 0x000ee80000300800 */
[----:B--2---:R-:W2:Y:S04]  /*14cc0*/  LDL.LU R6, [R1+0x168] ;  /* 0x0001680001067983 */ /* 0x004ea80000300800 */
[----:B------:R-:W2:Y:S04]  /*14cd0*/  LDL.LU R7, [R1+0x16c] ;  /* 0x00016c0001077983 */ /* 0x000ea80000300800 */
[----:B0-----:R-:W4:Y:S04]  /*14ce0*/  LDL.LU R12, [R1+0x1a0] ;  /* 0x0001a000010c7983 */ /* 0x001f280000300800 */
[----:B------:R-:W4:Y:S04]  /*14cf0*/  LDL.LU R13, [R1+0x1a4] ;  /* 0x0001a400010d7983 */ /* 0x000f280000300800 */
[----:B-1----:R-:W4:Y:S04]  /*14d00*/  LDL.LU R14, [R1+0x1a8] ;  /* 0x0001a800010e7983 */ /* 0x002f280000300800 */
[----:B------:R-:W4:Y:S04]  /*14d10*/  LDL.LU R15, [R1+0x1ac] ;  /* 0x0001ac00010f7983 */ /* 0x000f280000300800 */
[----:B--2---:R-:W-:Y:S04]  /*14d20*/  STL.64 [R1+0xf88], R6 ;  /* 0x000f880601007387 */ /* 0x004fe80000100a00 */
[----:B---3--:R0:W-:Y:S04]  /*14d30*/  STL.64 [R1+0xf80], R4 ;  /* 0x000f800401007387 */ /* 0x0081e80000100a00 */
[----:B0-----:R-:W2:Y:S04]  /*14d40*/  LDL.LU R4, [R1+0x170] ;  /* 0x0001700001047983 */ /* 0x001ea80000300800 */
[----:B------:R-:W2:Y:S04]  /*14d50*/  LDL.LU R5, [R1+0x174] ;  /* 0x0001740001057983 */ /* 0x000ea80000300800 */
[----:B------:R-:W3:Y:S04]  /*14d60*/  LDL.LU R6, [R1+0x178] ;  /* 0x0001780001067983 */ /* 0x000ee80000300800 */
[----:B------:R-:W3:Y:S04]  /*14d70*/  LDL.LU R7, [R1+0x17c] ;  /* 0x00017c0001077983 */ /* 0x000ee80000300800 */
[----:B---3--:R-:W-:Y:S04]  /*14d80*/  STL.64 [R1+0xfa0], R6 ;  /* 0x000fa00601007387 */ /* 0x008fe80000100a00 */
[----:B--2---:R0:W-:Y:S04]  /*14d90*/  STL.64 [R1+0xf98], R4 ;  /* 0x000f980401007387 */ /* 0x0041e80000100a00 */
        /* <DEDUP_REMOVED lines=10> */
[----:B----4-:R-:W-:Y:S03]  /*14e40*/  HMMA.16816.F32 R8, R8, R24, R12 ;  /* 0x000000180808723c */ /* 0x010fe6000000180c */
[----:B---3--:R-:W-:Y:S04]  /*14e50*/  STL.64 [R1+0xfd0], R6 ;  /* 0x000fd00601007387 */ /* 0x008fe80000100a00 */
[----:B--2---:R0:W-:Y:S04]  /*14e60*/  STL.64 [R1+0xfc8], R4 ;  /* 0x000fc80401007387 */ /* 0x0041e80000100a00 */
[----:B0-----:R-:W2:Y:S04]  /*14e70*/  LDL.LU R4, [R1+0x1d0] ;  /* 0x0001d00001047983 */ /* 0x001ea80000300800 */
[----:B------:R-:W2:Y:S04]  /*14e80*/  LDL.LU R5, [R1+0x1d4] ;  /* 0x0001d40001057983 */ /* 0x000ea80000300800 */
[----:B------:R-:W2:Y:S04]  /*14e90*/  LDL.LU R6, [R1+0x1d8] ;  /* 0x0001d80001067983 */ /* 0x000ea80000300800 */
[----:B------:R-:W2:Y:S04]  /*14ea0*/  LDL.LU R7, [R1+0x1dc] ;  /* 0x0001dc0001077983 */ /* 0x000ea80000300800 */
[----:B------:R-:W-:Y:S04]  /*14eb0*/  STL.64 [R1+0xe90], R18 ;  /* 0x000e901201007387 */ /* 0x000fe80000100a00 */
[----:B------:R0:W-:Y:S04]  /*14ec0*/  STL.64 [R1+0xe88], R16 ;  /* 0x000e881001007387 */ /* 0x0001e80000100a00 */
[----:B0-----:R-:W3:Y:S04]  /*14ed0*/  LDL.LU R16, [R1+0x1b0] ;  /* 0x0001b00001107983 */ /* 0x001ee80000300800 */
[----:B------:R-:W3:Y:S04]  /*14ee0*/  LDL.LU R17, [R1+0x1b4] ;  /* 0x0001b40001117983 */ /* 0x000ee80000300800 */
[----:B------:R-:W3:Y:S04]  /*14ef0*/  LDL.LU R18, [R1+0x1b8] ;  /* 0x0001b80001127983 */ /* 0x000ee80000300800 */
[----:B------:R-:W3:Y:S04]  /*14f00*/  LDL.LU R19, [R1+0x1bc] ;  /* 0x0001bc0001137983 */ /* 0x000ee80000300800 */
[----:B------:R-:W2:Y:S04]  /*14f10*/  LDL.LU.64 R14, [R1+0xff0] ;  /* 0x000ff000010e7983 */ /* 0x000ea80000300a00 */
[----:B------:R-:W2:Y:S04]  /*14f20*/  LDL.LU.64 R12, [R1+0xfe8] ;  /* 0x000fe800010c7983 */ /* 0x000ea80000300a00 */
[----:B------:R-:W-:Y:S04]  /*14f30*/  STL.64 [R1+0xb0], R8 ;  /* 0x0000b00801007387 */ /* 0x000fe80000100a00 */
[----:B------:R-:W-:Y:S04]  /*14f40*/  STL.64 [R1+0xb8], R10 ;  /* 0x0000b80a01007387 */ /* 0x000fe80000100a00 */
[----:B------:R-:W0:Y:S04]  /*14f50*/  LDSM.16.MT88.4 R8, [R0+UR4+0x6100] ;  /* 0x006100040008783b */ /* 0x000e280008004200 */
[----:B0-----:R0:W-:Y:S04]  /*14f60*/  STL.64 [R1+0xe70], R10 ;  /* 0x000e700a01007387 */ /* 0x0011e80000100a00 */
[----:B------:R1:W-:Y:S01]  /*14f70*/  STL.64 [R1+0xe68], R8 ;  /* 0x000e680801007387 */ /* 0x0003e20000100a00 */
[----:B0-----:R-:W-:-:S03]  /*14f80*/  IMAD.MOV.U32 R10, RZ, RZ, R23 ;  /* 0x000000ffff0a7224 */ /* 0x001fc600078e0017 */
[----:B-1----:R-:W4:Y:S01]  /*14f90*/  LDL.LU R8, [R1+0x70] ;  /* 0x0000700001087983 */ /* 0x002f220000300800 */
[----:B------:R-:W-:-:S03]  /*14fa0*/  IMAD.MOV.U32 R9, RZ, RZ, R22 ;  /* 0x000000ffff097224 */ /* 0x000fc600078e0016 */
[----:B------:R-:W4:Y:S04]  /*14fb0*/  LDL.LU R22, [R1+0xfe0] ;  /* 0x000fe00001167983 */ /* 0x000f280000300800 */
[----:B------:R-:W4:Y:S01]  /*14fc0*/  LDL.LU R23, [R1+0xfdc] ;  /* 0x000fdc0001177983 */ /* 0x000f220000300800 */
[----:B------:R-:W-:-:S03]  /*14fd0*/  IMAD.MOV.U32 R11, RZ, RZ, R27 ;  /* 0x000000ffff0b7224 */ /* 0x000fc600078e001b */
[----:B------:R-:W4:Y:S01]  /*14fe0*/  LDL.LU R27, [R1+0xfd8] ;  /* 0x000fd800011b7983 */ /* 0x000f220000300800 */
[----:B--2---:R-:W-:-:S15]  /*14ff0*/  HMMA.16816.F32 R4, R12, R20, R4 ;  /* 0x000000140c04723c */ /* 0x004fde0000001804 */
[----:B------:R-:W-:-:S08]  /*15000*/  NOP ;  /* 0x0000000000007918 */ /* 0x000fd00000000000 */
[----:B------:R-:W-:Y:S04]  /*15010*/  STL.64 [R1+0xc0], R4 ;  /* 0x0000c00401007387 */ /* 0x000fe80000100a00 */
[----:B------:R0:W-:Y:S04]  /*15020*/  STL.64 [R1+0xc8], R6 ;  /* 0x0000c80601007387 */ /* 0x0001e80000100a00 */
[----:B0-----:R-:W4:Y:S04]  /*15030*/  LDL.LU.64 R6, [R1+0xfd0] ;  /* 0x000fd00001067983 */ /* 0x001f280000300a00 */
[----:B------:R-:W4:Y:S01]  /*15040*/  LDL.LU.64 R4, [R1+0xfc8] ;  /* 0x000fc80001047983 */ /* 0x000f220000300a00 */
[----:B---3--:R-:W-:Y:S03]  /*15050*/  HMMA.16816.F32 R16, R12, R24, R16 ;  /* 0x000000180c10723c */ /* 0x008fe60000001810 */
[----:B------:R-:W0:Y:S04]  /*15060*/  LDSM.16.MT88.4 R12, [R0+UR4+0x6180] ;  /* 0x00618004000c783b */ /* 0x000e280008004200 */
[----:B0-----:R0:W-:-:S15]  /*15070*/  STL.64 [R1+0xe50], R14 ;  /* 0x000e500e01007387 */ /* 0x0011de0000100a00 */
[----:B------:R-:W-:-:S01]  /*15080*/  NOP ;  /* 0x0000000000007918 */ /* 0x000fc20000000000 */
[----:B------:R-:W-:Y:S04]  /*15090*/  STL.64 [R1+0xa0], R16 ;  /* 0x0000a01001007387 */ /* 0x000fe80000100a00 */
[----:B------:R-:W-:Y:S04]  /*150a0*/  STL.64 [R1+0xa8], R18 ;  /* 0x0000a81201007387 */ /* 0x000fe80000100a00 */
[----:B------:R1:W-:Y:S01]  /*150b0*/  STL.64 [R1+0xe48], R12 ;  /* 0x000e480c01007387 */ /* 0x0003e20000100a00 */
[----:B0-----:R-:W-:Y:S02]  /*150c0*/  IMAD.MOV.U32 R14, RZ, RZ, R3 ;  /* 0x000000ffff0e7224 */ /* 0x001fe400078e0003 */
[----:B-1----:R-:W-:-:S02]  /*150d0*/  IMAD.MOV.U32 R12, RZ, RZ, R26 ;  /* 0x000000ffff0c7224 */ /* 0x002fc400078e001a */
[----:B------:R-:W-:Y:S01]  /*150e0*/  IMAD.MOV.U32 R13, RZ, RZ, R2 ;  /* 0x000000ffff0d7224 */ /* 0x000fe200078e0002 */
[----:B------:R-:W2:Y:S04]  /*150f0*/  LDL.LU R26, [R1+0xfc4] ;  /* 0x000fc400011a7983 */ /* 0x000ea80000300800 */
[----:B------:R-:W3:Y:S04]  /*15100*/  LDL.LU R2, [R1+0xfc0] ;  /* 0x000fc00001027983 */ /* 0x000ee80000300800 */
[----:B------:R-:W3:Y:S01]  /*15110*/  LDL.LU R3, [R1+0xfbc] ;  /* 0x000fbc0001037983 */ /* 0x000ee20000300800 */
[----:B------:R-:W-:-:S03]  /*15120*/  IMAD.MOV.U32 R15, RZ, RZ, R28 ;  /* 0x000000ffff0f7224 */ /* 0x000fc600078e001c */
[----:B------:R-:W3:Y:S01]  /*15130*/  LDL.LU R28, [R1+0xfb8] ;  /* 0x000fb800011c7983 */ /* 0x000ee20000300800 */
[----:B----4-:R-:W-:-:S15]  /*15140*/  HMMA.16816.F32 R4, R8, R20, R4 ;  /* 0x000000140804723c */ /* 0x010fde0000001804 */
[----:B------:R-:W-:-:S09]  /*15150*/  NOP ;  /* 0x0000000000007918 */ /* 0x000fd20000000000 */
[----:B------:R-:W-:Y:S02]  /*15160*/  IMAD.MOV.U32 R17, RZ, RZ, R6 ;  /* 0x000000ffff117224 */ /* 0x000fe400078e0006 */
[----:B------:R-:W-:Y:S02]  /*15170*/  IMAD.MOV.U32 R16, RZ, RZ, R7 ;  /* 0x000000ffff107224 */ /* 0x000fe400078e0007 */
[----:B------:R-:W-:Y:S02]  /*15180*/  IMAD.MOV.U32 R19, RZ, RZ, R4 ;  /* 0x000000ffff137224 */ /* 0x000fe400078e0004 */
[----:B------:R-:W-:Y:S01]  /*15190*/  IMAD.MOV.U32 R18, RZ, RZ, R5 ;  /* 0x000000ffff127224 */ /* 0x000fe200078e0005 */
[----:B------:R-:W4:Y:S04]  /*151a0*/  LDL.LU.64 R6, [R1+0xfb0] ;  /* 0x000fb00001067983 */ /* 0x000f280000300a00 */
[----:B------:R-:W4:Y:S02]  /*151b0*/  LDL.LU.64 R4, [R1+0xfa8] ;  /* 0x000fa80001047983 */ /* 0x000f240000300a00 */
[----:B----4-:R-:W-:Y:S02]  /*151c0*/  HMMA.16816.F32 R8, R8, R24, R4 ;  /* 0x000000180808723c */ /* 0x010fe40000001804 */
[----:B------:R-:W4:Y:S04]  /*151d0*/  LDL.LU.64 R6, [R1+0xfa0] ;  /* 0x000fa00001067983 */ /* 0x000f280000300a00 */
[----:B------:R-:W4:-:S15]  /*151e0*/  LDL.LU.64 R4, [R1+0xf98] ;  /* 0x000f980001047983 */ /* 0x000f1e0000300a00 */
[----:B------:R-:W-:-:S02]  /*151f0*/  NOP ;  /* 0x0000000000007918 */ /* 0x000fc40000000000 */
[----:B------:R-:W-:Y:S04]  /*15200*/  STL.64 [R1+0xe80], R10 ;  /* 0x000e800a01007387 */ /* 0x000fe80000100a00 */
[----:B------:R2:W-:Y:S02]  /*15210*/  STL.64 [R1+0xe78], R8 ;  /* 0x000e780801007387 */ /* 0x0005e40000100a00 */
[----:B--2---:R-:W-:Y:S02]  /*15220*/  IMAD.MOV.U32 R8, RZ, RZ, R26 ;  /* 0x000000ffff087224 */ /* 0x004fe400078e001a */
[----:B------:R-:W-:Y:S01]  /*15230*/  IMAD.MOV.U32 R9, RZ, RZ, R27 ;  /* 0x000000ffff097224 */ /* 0x000fe200078e001b */
[----:B------:R-:W2:Y:S04]  /*15240*/  LDL.LU R26, [R1+0xf94] ;  /* 0x000f9400011a7983 */ /* 0x000ea80000300800 */
[----:B------:R-:W2:Y:S01]  /*15250*/  LDL.LU R27, [R1+0xf90] ;  /* 0x000f9000011b7983 */ /* 0x000ea20000300800 */
[----:B------:R-:W-:-:S02]  /*15260*/  IMAD.MOV.U32 R10, RZ, RZ, R23 ;  /* 0x000000ffff0a7224 */ /* 0x000fc400078e0017 */
[----:B------:R-:W-:Y:S01]  /*15270*/  IMAD.MOV.U32 R11, RZ, RZ, R22 ;  /* 0x000000ffff0b7224 */ /* 0x000fe200078e0016 */
[----:B----4-:R-:W-:-:S15]  /*15280*/  HMMA.16816.F32 R4, R12, R20, R4 ;  /* 0x000000140c04723c */ /* 0x010fde0000001804 */
[----:B------:R-:W-:-:S08]  /*15290*/  NOP ;  /* 0x0000000000007918 */ /* 0x000fd00000000000 */
[----:B------:R0:W-:Y:S01]  /*152a0*/  STL [R1+0x70], R4 ;  /* 0x0000700401007387 */ /* 0x0001e20000100800 */
[----:B------:R-:W-:Y:S02]  /*152b0*/  IMAD.MOV.U32 R22, RZ, RZ, R6 ;  /* 0x000000ffff167224 */ /* 0x000fe400078e0006 */
[----:B------:R-:W-:Y:S02]  /*152c0*/  IMAD.MOV.U32 R23, RZ, RZ, R7 ;  /* 0x000000ffff177224 */ /* 0x000fe400078e0007 */
[----:B------:R-:W-:Y:S01]  /*152d0*/  IMAD.MOV.U32 R0, RZ, RZ, R5 ;  /* 0x000000ffff007224 */ /* 0x000fe200078e0005 */
[----:B------:R-:W4:Y:S04]  /*152e0*/  LDL.LU.64 R6, [R1+0xf88] ;  /* 0x000f880001067983 */ /* 0x000f280000300a00 */
[----:B0-----:R-:W4:Y:S02]  /*152f0*/  LDL.LU.64 R4, [R1+0xf80] ;  /* 0x000f800001047983 */ /* 0x001f240000300a00 */
[----:B----4-:R-:W-:Y:S02]  /*15300*/  HMMA.16816.F32 R12, R12, R24, R4 ;  /* 0x000000180c0c723c */ /* 0x010fe40000001804 */
[----:B------:R-:W4:Y:S04]  /*15310*/  LDL.LU.64 R6, [R1+0xf78] ;  /* 0x000f780001067983 */ /* 0x000f280000300a00 */
[----:B------:R-:W4:-:S15]  /*15320*/  LDL.LU.64 R4, [R1+0xf70] ;  /* 0x000f700001047983 */ /* 0x000f1e0000300a00 */
[----:B------:R-:W-:-:S02]  /*15330*/  NOP ;  /* 0x0000000000007918 */ /* 0x000fc40000000000 */
[----:B------:R-:W-:Y:S04]  /*15340*/  STL.64 [R1+0xe60], R14 ;  /* 0x000e600e01007387 */ /* 0x000fe80000100a00 */
[----:B------:R0:W-:Y:S04]  /*15350*/  STL.64 [R1+0xe58], R12 ;  /* 0x000e580c01007387 */ /* 0x0001e80000100a00 */
[----:B0-----:R-:W4:Y:S01]  /*15360*/  LDL.LU R12, [R1+0x150] ;  /* 0x00015000010c7983 */ /* 0x001f220000300800 */
[----:B---3--:R-:W-:Y:S02]  /*15370*/  IMAD.MOV.U32 R13, RZ, RZ, R28 ;  /* 0x000000ffff0d7224 */ /* 0x008fe400078e001c */
[----:B------:R-:W-:-:S02]  /*15380*/  IMAD.MOV.U32 R14, RZ, RZ, R3 ;  /* 0x000000ffff0e7224 */ /* 0x000fc400078e0003 */
[----:B------:R-:W-:Y:S01]  /*15390*/  IMAD.MOV.U32 R15, RZ, RZ, R2 ;  /* 0x000000ffff0f7224 */ /* 0x000fe200078e0002 */
[----:B--2---:R-:W-:Y:S06]  /*153a0*/  STL.64 [R1+0xf58], R26 ;  /* 0x000f581a01007387 */ /* 0x004fec0000100a00 */
[C---:B----4-:R-:W-:Y:S06]  /*153b0*/  HMMA.16816.F32 R12, R4.reuse, R20, R12 ;  /* 0x00000014040c723c */ /* 0x050fec000000180c */
[----:B------:R-:W-:Y:S07]  /*153c0*/  HMMA.16816.F32 R4, R4, R24, R8 ;  /* 0x000000180404723c */ /* 0x000fee0000001808 */
[----:B------:R-:W-:-:S02]  /*153d0*/  IMAD.MOV.U32 R10, RZ, RZ, R17 ;  /* 0x000000ffff0a7224 */ /* 0x000fc400078e0011 */
[----:B------:R-:W-:Y:S02]  /*153e0*/  IMAD.MOV.U32 R11, RZ, RZ, R16 ;  /* 0x000000ffff0b7224 */ /* 0x000fe400078e0010 */
[----:B------:R-:W-:Y:S02]  /*153f0*/  IMAD.MOV.U32 R8, RZ, RZ, R19 ;  /* 0x000000ffff087224 */ /* 0x000fe400078e0013 */
[----:B------:R-:W-:Y:S01]  /*15400*/  IMAD.MOV.U32 R9, RZ, RZ, R18 ;  /* 0x000000ffff097224 */ /* 0x000fe200078e0012 */
[----:B------:R-:W-:Y:S04]  /*15410*/  STL.64 [R1+0xea0], R10 ;  /* 0x000ea00a01007387 */ /* 0x000fe80000100a00 */
[----:B------:R0:W-:Y:S04]  /*15420*/  STL.64 [R1+0xe98], R8 ;  /* 0x000e980801007387 */ /* 0x0001e80000100a00 */
[----:B------:R-:W2:Y:S04]  /*15430*/  LDL.LU R16, [R1] ;  /* 0x0000000001107983 */ /* 0x000ea80000300800 */
        /* <DEDUP_REMOVED lines=9> */
[----:B-1----:R-:W4:Y:S04]  /*154d0*/  LDL.LU R16, [R1+0x10] ;  /* 0x0000100001107983 */ /* 0x002f280000300800 */
[----:B------:R-:W4:Y:S04]  /*154e0*/  LDL.LU R17, [R1+0x14] ;  /* 0x0000140001117983 */ /* 0x000f280000300800 */
[----:B------:R-:W2:Y:S04]  /*154f0*/  LDL.LU R18, [R1+0x18] ;  /* 0x0000180001127983 */ /* 0x000ea80000300800 */
[----:B------:R-:W2:Y:S04]  /*15500*/  LDL.LU R19, [R1+0x1c] ;  /* 0x00001c0001137983 */ /* 0x000ea80000300800 */
[----:B--2---:R-:W-:Y:S04]  /*15510*/  STL.64 [R1+0xef0], R18 ;  /* 0x000ef01201007387 */ /* 0x004fe80000100a00 */
[----:B----4-:R0:W-:Y:S04]  /*15520*/  STL.64 [R1+0xee8], R16 ;  /* 0x000ee81001007387 */ /* 0x0101e80000100a00 */
[----:B0-----:R-:W2:Y:S04]  /*15530*/  LDL.LU R16, [R1+0x20] ;  /* 0x0000200001107983 */ /* 0x001ea80000300800 */
[----:B------:R-:W2:Y:S04]  /*15540*/  LDL.LU R17, [R1+0x24] ;  /* 0x0000240001117983 */ /* 0x000ea80000300800 */
[----:B------:R-:W4:Y:S04]  /*15550*/  LDL.LU R18, [R1+0x28] ;  /* 0x0000280001127983 */ /* 0x000f280000300800 */
[----:B------:R-:W4:Y:S04]  /*15560*/  LDL.LU R19, [R1+0x2c] ;  /* 0x00002c0001137983 */ /* 0x000f280000300800 */
[----:B----4-:R-:W-:Y:S04]  /*15570*/  STL.64 [R1+0xf20], R18 ;  /* 0x000f201201007387 */ /* 0x010fe80000100a00 */
[----:B--2---:R-:W-:Y:S04]  /*15580*/  STL.64 [R1+0xf18], R16 ;  /* 0x000f181001007387 */ /* 0x004fe80000100a00 */
[----:B---3--:R-:W-:Y:S04]  /*15590*/  STL.64 [R1+0xeb0], R10 ;  /* 0x000eb00a01007387 */ /* 0x008fe80000100a00 */
[----:B------:R0:W-:Y:S04]  /*155a0*/  STL.64 [R1+0xea8], R8 ;  /* 0x000ea80801007387 */ /* 0x0001e80000100a00 */
        /* <DEDUP_REMOVED lines=10> */
[----:B------:R-:W4:Y:S04]  /*15650*/  LDL.LU R16, [R1+0x100] ;  /* 0x0001000001107983 */ /* 0x000f280000300800 */
        /* <DEDUP_REMOVED lines=10> */
[----:B--2---:R0:W-:Y:S04]  /*15700*/  STL.64 [R1+0xf38], R16 ;  /* 0x000f381001007387 */ /* 0x0041e80000100a00 */
[----:B0-----:R-:W2:Y:S04]  /*15710*/  LDL.LU R16, [R1+0x40] ;  /* 0x0000400001107983 */ /* 0x001ea80000300800 */
[----:B------:R-:W2:Y:S04]  /*15720*/  LDL.LU R17, [R1+0x44] ;  /* 0x0000440001117983 */ /* 0x000ea80000300800 */
[----:B------:R-:W2:Y:S04]  /*15730*/  LDL.LU R18, [R1+0x48] ;  /* 0x0000480001127983 */ /* 0x000ea80000300800 */
[----:B------:R-:W2:Y:S04]  /*15740*/  LDL.LU R19, [R1+0x4c] ;  /* 0x00004c0001137983 */ /* 0x000ea80000300800 */
[----:B------:R-:W2:Y:S04]  /*15750*/  LDL.LU R24, [R1+0x130] ;  /* 0x0001300001187983 */ /* 0x000ea80000300800 */
[----:B------:R-:W2:Y:S04]  /*15760*/  LDL.LU R25, [R1+0x134] ;  /* 0x0001340001197983 */ /* 0x000ea80000300800 */
[----:B------:R-:W2:Y:S04]  /*15770*/  LDL.LU R26, [R1+0x138] ;  /* 0x00013800011a7983 */ /* 0x000ea80000300800 */
[----:B------:R-:W2:Y:S04]  /*15780*/  LDL.LU R27, [R1+0x13c] ;  /* 0x00013c00011b7983 */ /* 0x000ea80000300800 */
[----:B---3--:R-:W-:Y:S04]  /*15790*/  STL.64 [R1+0xee0], R10 ;  /* 0x000ee00a01007387 */ /* 0x008fe80000100a00 */
[----:B------:R0:W-:Y:S04]  /*157a0*/  STL.64 [R1+0xed8], R8 ;  /* 0x000ed80801007387 */ /* 0x0001e80000100a00 */
        /* <DEDUP_REMOVED lines=15> */
[----:B------:R-:W4:Y:S01]  /*158a0*/  LDL.LU R11, [R1+0xfc] ;  /* 0x0000fc00010b7983 */ /* 0x000f220000300800 */
[----:B------:R-:W-:-:S02]  /*158b0*/  IMAD.MOV.U32 R28, RZ, RZ, R12 ;  /* 0x000000ffff1c7224 */ /* 0x000fc400078e000c */
[----:B------:R-:W-:Y:S02]  /*158c0*/  IMAD.MOV.U32 R29, RZ, RZ, R13 ;  /* 0x000000ffff1d7224 */ /* 0x000fe400078e000d */
[----:B------:R-:W-:Y:S02]  /*158d0*/  IMAD.MOV.U32 R3, RZ, RZ, R14 ;  /* 0x000000ffff037224 */ /* 0x000fe400078e000e */
[----:B------:R-:W-:Y:S02]  /*158e0*/  IMAD.MOV.U32 R13, RZ, RZ, R0 ;  /* 0x000000ffff0d7224 */ /* 0x000fe400078e0000 */
[----:B------:R-:W-:Y:S02]  /*158f0*/  IMAD.MOV.U32 R2, RZ, RZ, R15 ;  /* 0x000000ffff027224 */ /* 0x000fe400078e000f */
[----:B------:R-:W-:Y:S02]  /*15900*/  IMAD.MOV.U32 R14, RZ, RZ, R22 ;  /* 0x000000ffff0e7224 */ /* 0x000fe400078e0016 */
[----:B------:R-:W-:Y:S01]  /*15910*/  IMAD.MOV.U32 R15, RZ, RZ, R23 ;  /* 0x000000ffff0f7224 */ /* 0x000fe200078e0017 */
[----:B----4-:R-:W-:Y:S04]  /*15920*/  STL.64 [R1+0xf50], R10 ;  /* 0x000f500a01007387 */ /* 0x010fe80000100a00 */
[----:B---3--:R0:W-:Y:S04]  /*15930*/  STL.64 [R1+0xf48], R8 ;  /* 0x000f480801007387 */ /* 0x0081e80000100a00 */
[----:B0-----:R-:W3:Y:S04]  /*15940*/  LDL.LU R8, [R1+0x120] ;  /* 0x0001200001087983 */ /* 0x001ee80000300800 */
[----:B------:R-:W3:Y:S04]  /*15950*/  LDL.LU R9, [R1+0x124] ;  /* 0x0001240001097983 */ /* 0x000ee80000300800 */
[----:B------:R-:W3:Y:S04]  /*15960*/  LDL.LU R10, [R1+0x128] ;  /* 0x00012800010a7983 */ /* 0x000ee80000300800 */
[----:B------:R-:W3:Y:S04]  /*15970*/  LDL.LU R11, [R1+0x12c] ;  /* 0x00012c00010b7983 */ /* 0x000ee80000300800 */
[----:B------:R-:W4:Y:S04]  /*15980*/  LDL.LU R12, [R1+0x70] ;  /* 0x00007000010c7983 */ /* 0x000f280000300800 */
[----:B------:R-:W3:Y:S04]  /*15990*/  LDL.LU R0, [R1+0xf6c] ;  /* 0x000f6c0001007983 */ /* 0x000ee80000300800 */
[----:B------:R-:W2:Y:S04]  /*159a0*/  LDL.LU R22, [R1+0xf68] ;  /* 0x000f680001167983 */ /* 0x000ea80000300800 */
[----:B------:R-:W2:Y:S04]  /*159b0*/  LDL.LU R23, [R1+0xf64] ;  /* 0x000f640001177983 */ /* 0x000ea80000300800 */
[----:B------:R0:W-:Y:S04]  /*159c0*/  STL.64 [R1+0xe30], R4 ;  /* 0x000e300401007387 */ /* 0x0001e80000100a00 */
[----:B------:R1:W-:Y:S04]  /*159d0*/  STL.64 [R1+0xe28], R6 ;  /* 0x000e280601007387 */ /* 0x0003e80000100a00 */
[----:B0-----:R-:W4:Y:S04]  /*159e0*/  LDL.LU R4, [R1+0x30] ;  /* 0x0000300001047983 */ /* 0x001f280000300800 */
[----:B------:R-:W4:Y:S04]  /*159f0*/  LDL.LU R5, [R1+0x34] ;  /* 0x0000340001057983 */ /* 0x000f280000300800 */
[----:B-1----:R-:W4:Y:S01]  /*15a00*/  LDL.LU R6, [R1+0x38] ;  /* 0x0000380001067983 */ /* 0x002f220000300800 */
[----:B--2---:R-:W-:Y:S01]  /*15a10*/  HMMA.16816.F32 R24, R16, R22, R24 ;  /* 0x000000161018723c */ /* 0x004fe20000001818 */
[----:B---3--:R-:W-:-:S02]  /*15a20*/  IMAD.MOV.U32 R7, RZ, RZ, R0 ;  /* 0x000000ffff077224 */ /* 0x008fc400078e0000 */
[----:B------:R-:W2:-:S15]  /*15a30*/  LDL.LU R0, [R1+0xf60] ;  /* 0x000f600001007983 */ /* 0x000e9e0000300800 */
[----:B------:R-:W-:-:S05]  /*15a40*/  NOP ;  /* 0x0000000000007918 */ /* 0x000fca0000000000 */
[----:B------:R-:W-:Y:S04]  /*15a50*/  STL.64 [R1+0x1c0], R24 ;  /* 0x0001c01801007387 */ /* 0x000fe80000100a00 */
[----:B------:R0:W-:Y:S04]  /*15a60*/  STL.64 [R1+0x1c8], R26 ;  /* 0x0001c81a01007387 */ /* 0x0001e80000100a00 */
[----:B0-----:R-:W3:Y:S02]  /*15a70*/  LDL.LU.64 R26, [R1+0xf58] ;  /* 0x000f5800011a7983 */ /* 0x001ee40000300a00 */
[----:B---3--:R-:W-:Y:S02]  /*15a80*/  HMMA.16816.F32 R16, R16, R26, R8 ;  /* 0x0000001a1010723c */ /* 0x008fe40000001808 */
[----:B------:R-:W3:Y:S04]  /*15a90*/  LDL.LU.64 R10, [R1+0xf50] ;  /* 0x000f5000010a7983 */ /* 0x000ee80000300a00 */
[----:B------:R-:W3:-:S15]  /*15aa0*/  LDL.LU.64 R8, [R1+0xf48] ;  /* 0x000f480001087983 */ /* 0x000ede0000300a00 */
[----:B------:R-:W-:-:S02]  /*15ab0*/  NOP ;  /* 0x0000000000007918 */ /* 0x000fc40000000000 */
[----:B------:R-:W-:Y:S01]  /*15ac0*/  STL.64 [R1+0x140], R16 ;  /* 0x0001401001007387 */ /* 0x000fe20000100a00 */
[----:B------:R-:W-:-:S03]  /*15ad0*/  IMAD.MOV.U32 R21, RZ, RZ, R19 ;  /* 0x000000ffff157224 */ /* 0x000fc600078e0013 */
[----:B------:R0:W-:Y:S01]  /*15ae0*/  STL.64 [R1+0x148], R18 ;  /* 0x0001481201007387 */ /* 0x0001e20000100a00 */
[----:B------:R-:W-:-:S03]  /*15af0*/  IMAD.MOV.U32 R20, RZ, RZ, R17 ;  /* 0x000000ffff147224 */ /* 0x000fc600078e0011 */
[----:B0-----:R-:W4:Y:S04]  /*15b00*/  LDL.LU.64 R18, [R1+0xf40] ;  /* 0x000f400001127983 */ /* 0x001f280000300a00 */
[----:B------:R-:W4:Y:S04]  /*15b10*/  LDL.LU.64 R16, [R1+0xf38] ;  /* 0x000f380001107983 */ /* 0x000f280000300a00 */
[----:B------:R-:W-:Y:S04]  /*15b20*/  STL [R1+0xd74], R20 ;  /* 0x000d741401007387 */ /* 0x000fe80000100800 */
[----:B------:R-:W-:Y:S01]  /*15b30*/  STL [R1+0xd70], R21 ;  /* 0x000d701501007387 */ /* 0x000fe20000100800 */
[----:B----4-:R-:W-:-:S15]  /*15b40*/  HMMA.16816.F32 R16, R4, R22, R16 ;  /* 0x000000160410723c */ /* 0x010fde0000001810 */
[----:B------:R-:W-:-:S08]  /*15b50*/  NOP ;  /* 0x0000000000007918 */ /* 0x000fd00000000000 */
[----:B------:R-:W-:Y:S04]  /*15b60*/  STL.64 [R1+0x180], R16 ;  /* 0x0001801001007387 */ /* 0x000fe80000100a00 */
[----:B------:R0:W-:Y:S04]  /*15b70*/  STL.64 [R1+0x188], R18 ;  /* 0x0001881201007387 */ /* 0x0001e80000100a00 */
[----:B0-----:R-:W4:Y:S04]  /*15b80*/  LDL.LU.64 R18, [R1+0xf30] ;  /* 0x000f300001127983 */ /* 0x001f280000300a00 */
[----:B------:R-:W4:Y:S02]  /*15b90*/  LDL.LU.64 R16, [R1+0xf28] ;  /* 0x000f280001107983 */ /* 0x000f240000300a00 */
[----:B----4-:R-:W-:Y:S02]  /*15ba0*/  HMMA.16816.F32 R4, R4, R26, R16 ;  /* 0x0000001a0404723c */ /* 0x010fe40000001810 */
[----:B------:R-:W3:Y:S04]  /*15bb0*/  LDL.LU.64 R18, [R1+0xf20] ;  /* 0x000f200001127983 */ /* 0x000ee80000300a00 */
[----:B------:R-:W3:-:S15]  /*15bc0*/  LDL.LU.64 R16, [R1+0xf18] ;  /* 0x000f180001107983 */ /* 0x000ede0000300a00 */
[----:B------:R-:W-:-:S02]  /*15bd0*/  NOP ;  /* 0x0000000000007918 */ /* 0x000fc40000000000 */
[----:B------:R0:W-:Y:S04]  /*15be0*/  STL.64 [R1+0x130], R4 ;  /* 0x0001300401007387 */ /* 0x0001e80000100a00 */
[----:B------:R-:W-:Y:S04]  /*15bf0*/  STL.64 [R1+0x138], R6 ;  /* 0x0001380601007387 */ /* 0x000fe80000100a00 */
[----:B0-----:R-:W4:Y:S01]  /*15c00*/  LDL.LU.64 R4, [R1+0x1e8] ;  /* 0x0001e80001047983 */ /* 0x001f220000300a00 */
[----:B---3--:R-:W-:-:S15]  /*15c10*/  HMMA.16816.F32 R8, R16, R22, R8 ;  /* 0x000000161008723c */ /* 0x008fde0000001808 */
[----:B------:R-:W-:-:S08]  /*15c20*/  NOP ;  /* 0x0000000000007918 */ /* 0x000fd00000000000 */
[----:B------:R-:W-:Y:S04]  /*15c30*/  STL.64 [R1+0x150], R8 ;  /* 0x0001500801007387 */ /* 0x000fe80000100a00 */
[----:B------:R0:W-:Y:S04]  /*15c40*/  STL.64 [R1+0x158], R10 ;  /* 0x0001580a01007387 */ /* 0x0001e80000100a00 */
[----:B0-----:R-:W3:Y:S04]  /*15c50*/  LDL.LU.64 R10, [R1+0xf10] ;  /* 0x000f1000010a7983 */ /* 0x001ee80000300a00 */
[----:B------:R-:W3:Y:S04]  /*15c60*/  LDL.LU.64 R8, [R1+0xf08] ;  /* 0x000f080001087983 */ /* 0x000ee80000300a00 */
[----:B------:R-:W2:Y:S01]  /*15c70*/  LDL.LU.64 R6, [R1+0x1e0] ;  /* 0x0001e00001067983 */ /* 0x000ea20000300a00 */
[----:B---3--:R-:W-:Y:S03]  /*15c80*/  HMMA.16816.F32 R16, R16, R26, R8 ;  /* 0x0000001a1010723c */ /* 0x008fe60000001808 */
[----:B--2---:R-:W-:Y:S04]  /*15c90*/  STL.64 [R1+0xe40], R6 ;  /* 0x000e400601007387 */ /* 0x004fe80000100a00 */
[----:B----4-:R-:W-:Y:S04]  /*15ca0*/  STL.64 [R1+0xe38], R4 ;  /* 0x000e380401007387 */ /* 0x010fe80000100a00 */
[----:B------:R-:W2:Y:S04]  /*15cb0*/  LDL.LU.64 R10, [R1+0xf00] ;  /* 0x000f0000010a7983 */ /* 0x000ea80000300a00 */
[----:B------:R-:W2:Y:S08]  /*15cc0*/  LDL.LU.64 R8, [R1+0xef8] ;  /* 0x000ef80001087983 */ /* 0x000eb00000300a00 */
[----:B------:R-:W-:Y:S01]  /*15cd0*/  STL.64 [R1+0x120], R16 ;  /* 0x0001201001007387 */ /* 0x000fe20000100a00 */
[----:B------:R-:W-:-:S03]  /*15ce0*/  IMAD.MOV.U32 R25, RZ, RZ, R19 ;  /* 0x000000ffff197224 */ /* 0x000fc600078e0013 */
[----:B------:R0:W-:Y:S01]  /*15cf0*/  STL.64 [R1+0x128], R18 ;  /* 0x0001281201007387 */ /* 0x0001e20000100a00 */
[----:B------:R-:W-:-:S03]  /*15d00*/  IMAD.MOV.U32 R24, RZ, RZ, R17 ;  /* 0x000000ffff187224 */ /* 0x000fc600078e0011 */
[----:B0-----:R-:W2:Y:S04]  /*15d10*/  LDL.LU.64 R18, [R1+0xef0] ;  /* 0x000ef00001127983 */ /* 0x001ea80000300a00 */
[----:B------:R-:W2:Y:S04]  /*15d20*/  LDL.LU.64 R16, [R1+0xee8] ;  /* 0x000ee80001107983 */ /* 0x000ea80000300a00 */
[----:B------:R-:W-:Y:S04]  /*15d30*/  STL [R1+0xd7c], R24 ;  /* 0x000d7c1801007387 */ /* 0x000fe80000100800 */
[----:B------:R-:W-:Y:S01]  /*15d40*/  STL [R1+0xd78], R25 ;  /* 0x000d781901007387 */ /* 0x000fe20000100800 */
        /* <DEDUP_REMOVED lines=39> */
[----:B------:R-:W-:Y:S04]  /*15fc0*/  STL.64 [R1+0x108], R18 ;  /* 0x0001081201007387 */ /* 0x000fe80000100a00 */
[----:B0-----:R-:W3:Y:S01]  /*15fd0*/  LDL.LU.64 R16, [R1+0x1f0] ;  /* 0x0001f00001107983 */ /* 0x001ee20000300a00 */
[----:B--2---:R-:W-:-:S15]  /*15fe0*/  HMMA.16816.F32 R12, R8, R22, R12 ;  /* 0x00000016080c723c */ /* 0x004fde000000180c */
[----:B------:R-:W-:-:S08]  /*15ff0*/  NOP ;  /* 0x0000000000007918 */ /* 0x000fd00000000000 */
[----:B------:R-:W-:Y:S04]  /*16000*/  STL.64 [R1+0x1b0], R12 ;  /* 0x0001b00c01007387 */ /* 0x000fe80000100a00 */
[----:B------:R0:W-:Y:S04]  /*16010*/  STL.64 [R1+0x1b8], R14 ;  /* 0x0001b80e01007387 */ /* 0x0001e80000100a00 */
[----:B0-----:R-:W2:Y:S04]  /*16020*/  LDL.LU.64 R14, [R1+0xe60] ;  /* 0x000e6000010e7983 */ /* 0x001ea80000300a00 */
[----:B------:R-:W2:Y:S04]  /*16030*/  LDL.LU.64 R12, [R1+0xe58] ;  /* 0x000e5800010c7983 */ /* 0x000ea80000300a00 */
[----:B------:R-:W4:Y:S04]  /*16040*/  LDL.LU R25, [R1+0xb84] ;  /* 0x000b840001197983 */ /* 0x000f280000300800 */
[----:B------:R-:W4:Y:S04]  /*16050*/  LDL.LU R24, [R1+0xb7c] ;  /* 0x000b7c0001187983 */ /* 0x000f280000300800 */
[----:B------:R-:W4:Y:S01]  /*16060*/  LDL.LU R21, [R1+0xb74] ;  /* 0x000b740001157983 */ /* 0x000f220000300800 */
[----:B------:R-:W-:-:S03]  /*16070*/  IMAD.MOV.U32 R5, RZ, RZ, R29 ;  /* 0x000000ffff057224 */ /* 0x000fc600078e001d */
[----:B------:R-:W4:Y:S01]  /*16080*/  LDL.LU R20, [R1+0xb98] ;  /* 0x000b980001147983 */ /* 0x000f220000300800 */
[----:B------:R-:W-:-:S03]  /*16090*/  IMAD.MOV.U32 R7, RZ, RZ, R2 ;  /* 0x000000ffff077224 */ /* 0x000fc600078e0002 */
[----:B------:R-:W4:Y:S04]  /*160a0*/  LDL.LU R29, [R1+0xb6c] ;  /* 0x000b6c00011d7983 */ /* 0x000f280000300800 */
[----:B------:R-:W4:Y:S01]  /*160b0*/  LDL.LU R2, [R1+0xb90] ;  /* 0x000b900001027983 */ /* 0x000f220000300800 */
[----:B--2---:R-:W-:Y:S03]  /*160c0*/  HMMA.16816.F32 R8, R8, R26, R12 ;  /* 0x0000001a0808723c */ /* 0x004fe6000000180c */
[----:B------:R-:W2:Y:S04]  /*160d0*/  LDL.LU.64 R14, [R1+0xe50] ;  /* 0x000e5000010e7983 */ /* 0x000ea80000300a00 */
[----:B------:R-:W2:Y:S01]  /*160e0*/  LDL.LU.64 R12, [R1+0xe48] ;  /* 0x000e4800010c7983 */ /* 0x000ea20000300a00 */
[----:B------:R-:W-:-:S02]  /*160f0*/  IMAD.MOV.U32 R4, RZ, RZ, R28 ;  /* 0x000000ffff047224 */ /* 0x000fc400078e001c */
[----:B------:R-:W-:Y:S01]  /*16100*/  IMAD.MOV.U32 R6, RZ, RZ, R3 ;  /* 0x000000ffff067224 */ /* 0x000fe200078e0003 */
[----:B------:R-:W0:-:S12]  /*16110*/  LDC R28, c[0x0][0x238] ;  /* 0x00008e00ff1c7b82 */ /* 0x000e180000000800 */
[----:B------:R-:W-:Y:S01]  /*16120*/  STL.64 [R1+0xc0], R8 ;  /* 0x0000c00801007387 */ /* 0x000fe20000100a00 */
[----:B------:R-:W-:-:S03]  /*16130*/  IMAD.MOV.U32 R19, RZ, RZ, R10 ;  /* 0x000000ffff137224 */ /* 0x000fc600078e000a */
[----:B------:R1:W-:Y:S04]  /*16140*/  STL.64 [R1+0xc8], R10 ;  /* 0x0000c80a01007387 */ /* 0x0003e80000100a00 */
[----:B-1----:R-:W3:Y:S04]  /*16150*/  LDL.LU.64 R10, [R1+0x1f8] ;  /* 0x0001f800010a7983 */ /* 0x002ee80000300a00 */
[----:B------:R1:W-:Y:S04]  /*16160*/  STL [R1+0xd80], R19 ;  /* 0x000d801301007387 */ /* 0x0003e80000100800 */
[----:B-1----:R-:W4:Y:S01]  /*16170*/  LDL.LU R19, [R1+0xb8c] ;  /* 0x000b8c0001137983 */ /* 0x002f220000300800 */
[----:B--2---:R-:W-:-:S15]  /*16180*/  HMMA.16816.F32 R4, R12, R22, R4 ;  /* 0x000000160c04723c */ /* 0x004fde0000001804 */
[----:B------:R-:W-:-:S08]  /*16190*/  NOP ;  /* 0x0000000000007918 */ /* 0x000fd00000000000 */
[----:B------:R-:W-:Y:S04]  /*161a0*/  STL.64 [R1+0x1a0], R4 ;  /* 0x0001a00401007387 */ /* 0x000fe80000100a00 */
[----:B------:R1:W-:Y:S04]  /*161b0*/  STL.64 [R1+0x1a8], R6 ;  /* 0x0001a80601007387 */ /* 0x0003e80000100a00 */
[----:B-1----:R-:W2:Y:S04]  /*161c0*/  LDL.LU.64 R6, [R1+0xe40] ;  /* 0x000e400001067983 */ /* 0x002ea80000300a00 */
[----:B------:R-:W4:Y:S01]  /*161d0*/  LDL.LU.64 R4, [R1+0xe38] ;  /* 0x000e380001047983 */ /* 0x000f220000300a00 */
[----:B0-----:R-:W-:-:S03]  /*161e0*/  IMAD.SHL.U32 R28, R28, 0x40, RZ ;  /* 0x000000401c1c7824 */ /* 0x001fc600078e00ff */
[----:B------:R-:W2:Y:S01]  /*161f0*/  LDL.LU R22, [R1+0xb9c] ;  /* 0x000b9c0001167983 */ /* 0x000ea20000300800 */
[----:B------:R-:W-:-:S03]  /*16200*/  IMAD.SHL.U32 R28, R28, 0x2, RZ ;  /* 0x000000021c1c7824 */ /* 0x000fc600078e00ff */
[----:B------:R-:W2:Y:S02]  /*16210*/  LDL.LU R23, [R1+0xb94] ;  /* 0x000b940001177983 */ /* 0x000ea40000300800 */
[----:B---3--:R-:W-:-:S05]  /*16220*/  IADD3 R8, P0, R10, R28, RZ ;  /* 0x0000001c0a087210 */ /* 0x008fca0007f1e0ff */
[----:B------:R-:W-:Y:S01]  /*16230*/  IMAD.X R3, R11, 0x1, R0, P0 ;  /* 0x000000010b037824 */ /* 0x000fe200000e0600 */
[----:B------:R-:W-:-:S05]  /*16240*/  IADD3 R9, P0, R16, R28, RZ ;  /* 0x0000001c10097210 */ /* 0x000fca0007f1e0ff */
[----:B------:R-:W-:Y:S01]  /*16250*/  IMAD.X R16, R17, 0x1, R0, P0 ;  /* 0x0000000111107824 */ /* 0x000fe200000e0600 */
[-C--:B----4-:R-:W-:Y:S02]  /*16260*/  IADD3 R10, P1, R4, R28.reuse, RZ ;  /* 0x0000001c040a7210 */ /* 0x090fe40007f3e0ff */
[----:B--2---:R-:W-:-:S03]  /*16270*/  IADD3 R11, P2, R6, R28, RZ ;  /* 0x0000001c060b7210 */ /* 0x004fc60007f5e0ff */
[--C-:B------:R-:W-:Y:S01]  /*16280*/  IMAD.X R17, R5, 0x1, R0.reuse, P1 ;  /* 0x0000000105117824 */ /* 0x100fe200008e0600 */
[----:B------:R0:W-:Y:S01]  /*16290*/  STL [R1+0xd84], R10 ;  /* 0x000d840a01007387 */ /* 0x0001e20000100800 */
[----:B------:R-:W-:-:S03]  /*162a0*/  IMAD.X R18, R7, 0x1, R0, P2 ;  /* 0x0000000107127824 */ /* 0x000fc600010e0600 */
[----:B0-----:R-:W2:Y:S04]  /*162b0*/  LDL.LU R10, [R1+0x4c8] ;  /* 0x0004c800010a7983 */ /* 0x001ea80000300800 */
[----:B------:R-:W-:Y:S04]  /*162c0*/  STL [R1+0xd88], R11 ;  /* 0x000d880b01007387 */ /* 0x000fe80000100800 */
[----:B------:R-:W3:Y:S04]  /*162d0*/  LDL.LU.64 R4, [R1+0xe30] ;  /* 0x000e300001047983 */ /* 0x000ee80000300a00 */
[----:B------:R0:W-:Y:S04]  /*162e0*/  STL [R1+0xd8c], R17 ;  /* 0x000d8c1101007387 */ /* 0x0001e80000100800 */
[----:B------:R-:W3:Y:S01]  /*162f0*/  LDL.LU.64 R6, [R1+0xe28] ;  /* 0x000e280001067983 */ /* 0x000ee20000300a00 */
[----:B------:R-:W-:-:S02]  /*16300*/  IADD3 R22, P2, R22, R28, RZ ;  /* 0x0000001c16167210 */ /* 0x000fc40007f5e0ff */
[-C--:B------:R-:W-:Y:S02]  /*16310*/  IADD3 R23, P3, R23, R28.reuse, RZ ;  /* 0x0000001c17177210 */ /* 0x080fe40007f7e0ff */
[-C--:B------:R-:W-:Y:S02]  /*16320*/  IADD3 R19, P4, R19, R28.reuse, RZ ;  /* 0x0000001c13137210 */ /* 0x080fe40007f9e0ff */
[-C--:B------:R-:W-:Y:S02]  /*16330*/  IADD3 R25, P5, R25, R28.reuse, RZ ;  /* 0x0000001c19197210 */ /* 0x080fe40007fbe0ff */
[-C--:B------:R-:W-:Y:S02]  /*16340*/  IADD3 R24, P6, R24, R28.reuse, RZ ;  /* 0x0000001c18187210 */ /* 0x080fe40007fde0ff */
[-C--:B------:R-:W-:Y:S01]  /*16350*/  IADD3 R21, P1, R21, R28.reuse, RZ ;  /* 0x0000001c15157210 */ /* 0x080fe20007f3e0ff */
[--C-:B------:R-:W-:Y:S01]  /*16360*/  IMAD.X R20, R20, 0x1, R0.reuse, P2 ;  /* 0x0000000114147824 */ /* 0x100fe200010e0600 */
[----:B------:R-:W-:Y:S01]  /*16370*/  IADD3 R29, P2, R29, R28, RZ ;  /* 0x0000001c1d1d7210 */ /* 0x000fe20007f5e0ff */
[----:B------:R-:W-:Y:S01]  /*16380*/  IMAD.X R2, R2, 0x1, R0, P3 ;  /* 0x0000000102027824 */ /* 0x000fe200018e0600 */
[----:B0-----:R-:W0:Y:S01]  /*16390*/  LDC R17, c[0x0][0x230] ;  /* 0x00008c00ff117b82 */ /* 0x001e220000000800 */
[----:B---3--:R-:W-:Y:S01]  /*163a0*/  HMMA.16816.F32 R4, R12, R26, R4 ;  /* 0x0000001a0c04723c */ /* 0x008fe20000001804 */
[----:B--2---:R-:W-:-:S05]  /*163b0*/  VIADD R10, R10, 0x1 ;  /* 0x000000010a0a7836 */ /* 0x004fca0000000000 */
[----:B------:R-:W-:Y:S04]  /*163c0*/  STL [R1+0x4c8], R10 ;  /* 0x0004c80a01007387 */ /* 0x000fe80000100800 */
[----:B------:R-:W-:-:S13]  /*163d0*/  STL [R1+0xd90], R18 ;  /* 0x000d901201007387 */ /* 0x000fda0000100800 */
[----:B------:R1:W-:Y:S04]  /*163e0*/  STL.64 [R1+0xb0], R4 ;  /* 0x0000b00401007387 */ /* 0x0003e80000100a00 */
[----:B------:R2:W-:Y:S01]  /*163f0*/  STL.64 [R1+0xb8], R6 ;  /* 0x0000b80601007387 */ /* 0x0005e20000100a00 */
[----:B-1----:R-:W-:Y:S02]  /*16400*/  IMAD.MOV.U32 R4, RZ, RZ, R7 ;  /* 0x000000ffff047224 */ /* 0x002fe400078e0007 */
[----:B--2---:R-:W-:Y:S02]  /*16410*/  IMAD.MOV.U32 R6, RZ, RZ, R8 ;  /* 0x000000ffff067224 */ /* 0x004fe400078e0008 */
[----:B------:R-:W-:Y:S02]  /*16420*/  IMAD.MOV.U32 R7, RZ, RZ, R3 ;  /* 0x000000ffff077224 */ /* 0x000fe400078e0003 */
[----:B------:R-:W-:Y:S01]  /*16430*/  IMAD.MOV.U32 R5, RZ, RZ, R16 ;  /* 0x000000ffff057224 */ /* 0x000fe200078e0010 */
[----:B------:R1:W-:Y:S04]  /*16440*/  STL [R1+0xd94], R4 ;  /* 0x000d940401007387 */ /* 0x0003e80000100800 */
[----:B------:R-:W-:Y:S01]  /*16450*/  STL.64 [R1+0x1f8], R6 ;  /* 0x0001f80601007387 */ /* 0x000fe20000100a00 */
[----:B-1----:R-:W-:-:S05]  /*16460*/  IMAD.MOV.U32 R4, RZ, RZ, R9 ;  /* 0x000000ffff047224 */ /* 0x002fca00078e0009 */
[----:B------:R-:W-:Y:S04]  /*16470*/  STL.64 [R1+0x1f0], R4 ;  /* 0x0001f00401007387 */ /* 0x000fe80000100a00 */
        /* <DEDUP_REMOVED lines=8> */
[----:B-1----:R-:W2:Y:S04]  /*16500*/  LDL.LU R0, [R1+0xb64] ;  /* 0x000b640001007983 */ /* 0x002ea80000300800 */
[----:B------:R-:W-:Y:S04]  /*16510*/  STL [R1+0xb6c], R29 ;  /* 0x000b6c1d01007387 */ /* 0x000fe80000100800 */
[----:B------:R-:W3:Y:S01]  /*16520*/  LDL.LU R9, [R1+0xb54] ;  /* 0x000b540001097983 */ /* 0x000ee20000300800 */
[----:B0-----:R-:W-:-:S03]  /*16530*/  VIADD R17, R17, 0x3f ;  /* 0x0000003f11117836 */ /* 0x001fc60000000000 */
[----:B------:R-:W-:Y:S02]  /*16540*/  STL [R1+0xb90], R2 ;  /* 0x000b900201007387 */ /* 0x000fe40000100800 */
[----:B------:R-:W-:-:S04]  /*16550*/  SHF.R.S32.HI R11, RZ, 0x1f, R17 ;  /* 0x0000001fff0b7819 */ /* 0x000fc80000011411 */
[----:B------:R-:W-:-:S04]  /*16560*/  LEA.HI R11, R11, R17, RZ, 0x6 ;  /* 0x000000110b0b7211 */ /* 0x000fc800078f30ff */
[----:B------:R-:W-:-:S04]  /*16570*/  SHF.R.S32.HI R11, RZ, 0x6, R11 ;  /* 0x00000006ff0b7819 */ /* 0x000fc8000001140b */
[----:B------:R-:W-:Y:S01]  /*16580*/  ISETP.NE.U32.AND P0, PT, R10, R11, PT ;  /* 0x0000000b0a00720c */ /* 0x000fe20003f05070 */
[----:B---3--:R0:W-:Y:S04]  /*16590*/  STL [R1+0xe1c], R9 ;  /* 0x000e1c0901007387 */ /* 0x0081e80000100800 */
[----:B0-----:R-:W3:Y:S04]  /*165a0*/  LDL.LU R9, [R1+0xb5c] ;  /* 0x000b5c0001097983 */ /* 0x001ee80000300800 */
        /* <DEDUP_REMOVED lines=22> */
[----:B--2---:R-:W-:-:S03]  /*16710*/  IADD3 R0, P3, R0, R28, RZ ;  /* 0x0000001c00007210 */ /* 0x004fc60007f7e0ff */
[----:B------:R-:W2:Y:S04]  /*16720*/  LDL.LU R21, [R1+0xb20] ;  /* 0x000b200001157983 */ /* 0x000ea80000300800 */
[----:B------:R-:W2:Y:S04]  /*16730*/  LDL.LU R20, [R1+0xaf4] ;  /* 0x000af40001147983 */ /* 0x000ea80000300800 */
[----:B------:R-:W2:Y:S04]  /*16740*/  LDL.LU R29, [R1+0xb18] ;  /* 0x000b1800011d7983 */ /* 0x000ea80000300800 */
[----:B------:R-:W2:Y:S04]  /*16750*/  LDL.LU R2, [R1+0xaec] ;  /* 0x000aec0001027983 */ /* 0x000ea80000300800 */
[----:B------:R0:W-:Y:S04]  /*16760*/  STL [R1+0xb64], R0 ;  /* 0x000b640001007387 */ /* 0x0001e80000100800 */
[----:B0-----:R-:W3:Y:S04]  /*16770*/  LDL.LU R0, [R1+0xe20] ;  /* 0x000e200001007983 */ /* 0x001ee80000300800 */
[----:B------:R-:W3:Y:S02]  /*16780*/  LDL.LU R28, [R1+0xb88] ;  /* 0x000b8800011c7983 */ /* 0x000ee40000300800 */
[----:B---3--:R-:W-:-:S05]  /*16790*/  IMAD.X R28, R28, 0x1, R0, P4 ;  /* 0x000000011c1c7824 */ /* 0x008fca00020e0600 */
[----:B------:R0:W-:Y:S02]  /*167a0*/  STL [R1+0xb88], R28 ;  /* 0x000b881c01007387 */ /* 0x0001e40000100800 */
[----:B0-----:R-:W0:Y:S02]  /*167b0*/  LDC R28, c[0x0][0x238] ;  /* 0x00008e00ff1c7b82 */ /* 0x001e240000000800 */
[----:B0-----:R-:W-:-:S04]  /*167c0*/  IMAD.SHL.U32 R28, R28, 0x40, RZ ;  /* 0x000000401c1c7824 */ /* 0x001fc800078e00ff */
[----:B------:R-:W-:-:S05]  /*167d0*/  IMAD.SHL.U32 R28, R28, 0x2, RZ ;  /* 0x000000021c1c7824 */ /* 0x000fca00078e00ff */
[----:B------:R-:W-:-:S05]  /*167e0*/  IADD3 R9, P4, R9, R28, RZ ;  /* 0x0000001c09097210 */ /* 0x000fca0007f9e0ff */
[----:B------:R0:W-:Y:S04]  /*167f0*/  STL [R1+0xb5c], R9 ;  /* 0x000b5c0901007387 */ /* 0x0001e80000100800 */
[----:B0-----:R-:W3:Y:S04]  /*16800*/  LDL.LU R9, [R1+0xe1c] ;  /* 0x000e1c0001097983 */ /* 0x001ee80000300800 */
[----:B------:R-:W2:Y:S01]  /*16810*/  LDL.LU R28, [R1+0xb80] ;  /* 0x000b8000011c7983 */ /* 0x000ea20000300800 */
[--C-:B----4-:R-:W-:Y:S02]  /*16820*/  IMAD.X R16, R16, 0x1, R0.reuse, P6 ;  /* 0x0000000110107824 */ /* 0x110fe400030e0600 */
[----:B------:R-:W-:-:S02]  /*16830*/  IMAD.X R3, R3, 0x1, R0, P1 ;  /* 0x0000000103037824 */ /* 0x000fc400008e0600 */
[--C-:B------:R-:W-:Y:S02]  /*16840*/  IMAD.X R12, R12, 0x1, R0.reuse, P2 ;  /* 0x000000010c0c7824 */ /* 0x100fe400010e0600 */
[--C-:B------:R-:W-:Y:S02]  /*16850*/  IMAD.X R14, R14, 0x1, R0.reuse, P3 ;  /* 0x000000010e0e7824 */ /* 0x100fe400018e0600 */
[--C-:B------:R-:W-:Y:S02]  /*16860*/  IMAD.X R26, R26, 0x1, R0.reuse, P4 ;  /* 0x000000011a1a7824 */ /* 0x100fe400020e0600 */
[----:B--2---:R-:W-:-:S05]  /*16870*/  IMAD.X R28, R28, 0x1, R0, P5 ;  /* 0x000000011c1c7824 */ /* 0x004fca00028e0600 */
[----:B------:R0:W-:Y:S02]  /*16880*/  STL [R1+0xb80], R28 ;  /* 0x000b801c01007387 */ /* 0x0001e40000100800 */
[----:B0-----:R-:W0:Y:S02]  /*16890*/  LDC R28, c[0x0][0x238] ;  /* 0x00008e00ff1c7b82 */ /* 0x001e240000000800 */
[----:B0-----:R-:W-:-:S04]  /*168a0*/  IMAD.SHL.U32 R28, R28, 0x40, RZ ;  /* 0x000000401c1c7824 */ /* 0x001fc800078e00ff */
[----:B------:R-:W-:-:S05]  /*168b0*/  IMAD.SHL.U32 R28, R28, 0x2, RZ ;  /* 0x000000021c1c7824 */ /* 0x000fca00078e00ff */
[-C--:B---3--:R-:W-:Y:S02]  /*168c0*/  IADD3 R9, P5, R9, R28.reuse, RZ ;  /* 0x0000001c09097210 */ /* 0x088fe40007fbe0ff */
[-C--:B------:R-:W-:Y:S02]  /*168d0*/  IADD3 R8, P6, R8, R28.reuse, RZ ;  /* 0x0000001c08087210 */ /* 0x080fe40007fde0ff */
[-C--:B------:R-:W-:Y:S02]  /*168e0*/  IADD3 R4, P1, R4, R28.reuse, RZ ;  /* 0x0000001c04047210 */ /* 0x080fe40007f3e0ff */
[-C--:B------:R-:W-:Y:S01]  /*168f0*/  IADD3 R13, P2, R13, R28.reuse, RZ ;  /* 0x0000001c0d0d7210 */ /* 0x080fe20007f5e0ff */
[----:B------:R0:W-:Y:S04]  /*16900*/  STL [R1+0xb54], R9 ;  /* 0x000b540901007387 */ /* 0x0001e80000100800 */
[----:B------:R-:W-:Y:S04]  /*16910*/  STL [R1+0xb78], R16 ;  /* 0x000b781001007387 */ /* 0x000fe80000100800 */
[----:B------:R-:W-:Y:S04]  /*16920*/  STL [R1+0xb4c], R8 ;  /* 0x000b4c0801007387 */ /* 0x000fe80000100800 */
[----:B------:R-:W-:Y:S01]  /*16930*/  STL [R1+0xb70], R3 ;  /* 0x000b700301007387 */ /* 0x000fe20000100800 */
[----:B------:R-:W-:-:S03]  /*16940*/  IADD3 R15, P3, R15, R28, RZ ;  /* 0x0000001c0f0f7210 */ /* 0x000fc60007f7e0ff */
[----:B------:R-:W-:Y:S04]  /*16950*/  STL [R1+0xb44], R4 ;  /* 0x000b440401007387 */ /* 0x000fe80000100800 */
[----:B------:R-:W-:Y:S01]  /*16960*/  STL [R1+0xb68], R12 ;  /* 0x000b680c01007387 */ /* 0x000fe20000100800 */
[----:B------:R-:W-:-:S03]  /*16970*/  IADD3 R27, P4, R27, R28, RZ ;  /* 0x0000001c1b1b7210 */ /* 0x000fc60007f9e0ff */
[----:B------:R-:W-:Y:S01]  /*16980*/  STL [R1+0xb3c], R13 ;  /* 0x000b3c0d01007387 */ /* 0x000fe20000100800 */
[----:B------:R-:W-:-:S03]  /*16990*/  IMAD.X R5, R5, 0x1, R0, P5 ;  /* 0x0000000105057824 */ /* 0x000fc600028e0600 */
        /* <DEDUP_REMOVED lines=24> */
[----:B------:R-:W-:Y:S04]  /*16b20*/  STL [R1+0xb30], R23 ;  /* 0x000b301701007387 */ /* 0x000fe80000100800 */
[----:B------:R-:W-:Y:S01]  /*16b30*/  STL [R1+0xb04], R19 ;  /* 0x000b041301007387 */ /* 0x000fe20000100800 */
[----:B------:R-:W-:-:S03]  /*16b40*/  IADD3 R20, P5, R20, R28, RZ ;  /* 0x0000001c14147210 */ /* 0x000fc60007fbe0ff */
[----:B------:R-:W-:Y:S01]  /*16b50*/  STL [R1+0xb28], R25 ;  /* 0x000b281901007387 */ /* 0x000fe20000100800 */
[----:B------:R-:W-:-:S03]  /*16b60*/  IMAD.X R29, R29, 0x1, R0, P6 ;  /* 0x000000011d1d7824 */ /* 0x000fc600030e0600 */
[----:B------:R-:W-:Y:S01]  /*16b70*/  STL [R1+0xafc], R24 ;  /* 0x000afc1801007387 */ /* 0x000fe20000100800 */
[----:B------:R-:W-:-:S03]  /*16b80*/  IADD3 R2, P6, R2, R28, RZ ;  /* 0x0000001c02027210 */ /* 0x000fc60007fde0ff */
[----:B------:R-:W-:Y:S04]  /*16b90*/  STL [R1+0xb20], R21 ;  /* 0x000b201501007387 */ /* 0x000fe80000100800 */
[----:B------:R-:W2:Y:S04]  /*16ba0*/  LDL.LU R28, [R1+0xb10] ;  /* 0x000b1000011c7983 */ /* 0x000ea80000300800 */
[----:B------:R-:W-:Y:S04]  /*16bb0*/  STL [R1+0xaf4], R20 ;  /* 0x000af41401007387 */ /* 0x000fe80000100800 */
[----:B0-----:R-:W3:Y:S04]  /*16bc0*/  LDL.LU R9, [R1+0xb00] ;  /* 0x000b000001097983 */ /* 0x001ee80000300800 */
[----:B------:R-:W-:Y:S04]  /*16bd0*/  STL [R1+0xb18], R29 ;  /* 0x000b181d01007387 */ /* 0x000fe80000100800 */
[----:B---3--:R0:W-:Y:S04]  /*16be0*/  STL [R1+0xe14], R9 ;  /* 0x000e140901007387 */ /* 0x0081e80000100800 */
[----:B------:R-:W-:Y:S04]  /*16bf0*/  STL [R1+0xaec], R2 ;  /* 0x000aec0201007387 */ /* 0x000fe80000100800 */
[----:B0-----:R-:W3:Y:S01]  /*16c00*/  LDL.LU R9, [R1+0xadc] ;  /* 0x000adc0001097983 */ /* 0x001ee20000300800 */
[----:B--2---:R-:W-:-:S03]  /*16c10*/  IMAD.X R28, R28, 0x1, R0, P1 ;  /* 0x000000011c1c7824 */ /* 0x004fc600008e0600 */
[----:B---3--:R0:W-:Y:S04]  /*16c20*/  STL [R1+0xe18], R9 ;  /* 0x000e180901007387 */ /* 0x0081e80000100800 */
[----:B0-----:R-:W2:Y:S04]  /*16c30*/  LDL.LU R9, [R1+0xae4] ;  /* 0x000ae40001097983 */ /* 0x001ea80000300800 */
[----:B------:R-:W3:Y:S04]  /*16c40*/  LDL.LU R16, [R1+0xad4] ;  /* 0x000ad40001107983 */ /* 0x000ee80000300800 */
[----:B------:R-:W4:Y:S04]  /*16c50*/  LDL.LU R8, [R1+0xaf8] ;  /* 0x000af80001087983 */ /* 0x000f280000300800 */
        /* <DEDUP_REMOVED lines=24> */
[----:B------:R0:W-:Y:S02]  /*16de0*/  STL [R1+0xb10], R28 ;  /* 0x000b101c01007387 */ /* 0x0001e40000100800 */
[----:B0-----:R-:W0:Y:S02]  /*16df0*/  LDC R28, c[0x0][0x238] ;  /* 0x00008e00ff1c7b82 */ /* 0x001e240000000800 */
[----:B0-----:R-:W-:-:S04]  /*16e00*/  IMAD.SHL.U32 R28, R28, 0x40, RZ ;  /* 0x000000401c1c7824 */ /* 0x001fc800078e00ff */
[----:B------:R-:W-:-:S05]  /*16e10*/  IMAD.SHL.U32 R28, R28, 0x2, RZ ;  /* 0x000000021c1c7824 */ /* 0x000fca00078e00ff */
[----:B--2---:R-:W-:-:S05]  /*16e20*/  IADD3 R9, P1, R9, R28, RZ ;  /* 0x0000001c09097210 */ /* 0x004fca0007f3e0ff */
[----:B------:R0:W-:Y:S04]  /*16e30*/  STL [R1+0xae4], R9 ;  /* 0x000ae40901007387 */ /* 0x0001e80000100800 */
[----:B0-----:R-:W2:Y:S04]  /*16e40*/  LDL.LU R9, [R1+0xe18] ;  /* 0x000e180001097983 */ /* 0x001ea80000300800 */
[----:B------:R-:W4:Y:S02]  /*16e50*/  LDL.LU R28, [R1+0xb08] ;  /* 0x000b0800011c7983 */ /* 0x000f240000300800 */
[----:B----4-:R-:W-:-:S05]  /*16e60*/  IMAD.X R28, R28, 0x1, R0, P2 ;  /* 0x000000011c1c7824 */ /* 0x010fca00010e0600 */
[----:B------:R0:W-:Y:S02]  /*16e70*/  STL [R1+0xb08], R28 ;  /* 0x000b081c01007387 */ /* 0x0001e40000100800 */
[----:B0-----:R-:W0:Y:S02]  /*16e80*/  LDC R28, c[0x0][0x238] ;  /* 0x00008e00ff1c7b82 */ /* 0x001e240000000800 */
[----:B0-----:R-:W-:-:S04]  /*16e90*/  IMAD.SHL.U32 R28, R28, 0x40, RZ ;  /* 0x000000401c1c7824 */ /* 0x001fc800078e00ff */
[----:B------:R-:W-:-:S05]  /*16ea0*/  IMAD.SHL.U32 R28, R28, 0x2, RZ ;  /* 0x000000021c1c7824 */ /* 0x000fca00078e00ff */
[----:B--2---:R-:W-:-:S05]  /*16eb0*/  IADD3 R9, P2, R9, R28, RZ ;  /* 0x0000001c09097210 */ /* 0x004fca0007f5e0ff */
[----:B------:R0:W-:Y:S04]  /*16ec0*/  STL [R1+0xadc], R9 ;  /* 0x000adc0901007387 */ /* 0x0001e80000100800 */
[----:B0-----:R-:W2:Y:S01]  /*16ed0*/  LDL.LU R9, [R1+0xe14] ;  /* 0x000e140001097983 */ /* 0x001ea20000300800 */
[--C-:B------:R-:W-:Y:S01]  /*16ee0*/  IMAD.X R8, R8, 0x1, R0.reuse, P4 ;  /* 0x0000000108087824 */ /* 0x100fe200020e0600 */
[-C--:B---3--:R-:W-:Y:S01]  /*16ef0*/  IADD3 R3, P4, R3, R28.reuse, RZ ;  /* 0x0000001c03037210 */ /* 0x088fe20007f9e0ff */
[--C-:B------:R-:W-:Y:S01]  /*16f00*/  IMAD.X R4, R4, 0x1, R0.reuse, P5 ;  /* 0x0000000104047824 */ /* 0x100fe200028e0600 */
[-C--:B------:R-:W-:Y:S01]  /*16f10*/  IADD3 R12, P5, R12, R28.reuse, RZ ;  /* 0x0000001c0c0c7210 */ /* 0x080fe20007fbe0ff */
        /* <DEDUP_REMOVED lines=15> */
[----:B------:R-:W-:Y:S01]  /*17010*/  IADD3 R21, P2, R21, R28, RZ ;  /* 0x0000001c15157210 */ /* 0x000fe20007f5e0ff */
[----:B------:R-:W-:-:S02]  /*17020*/  IMAD.X R2, R2, 0x1, R0, P4 ;  /* 0x0000000102027824 */ /* 0x000fc400020e0600 */
[----:B--2---:R-:W-:Y:S01]  /*17030*/  IMAD.X R9, R9, 0x1, R0, P3 ;  /* 0x0000000109097824 */ /* 0x004fe200018e0600 */
[----:B------:R-:W-:-:S04]  /*17040*/  IADD3 R16, P3, R16, R28, RZ ;  /* 0x0000001c10107210 */ /* 0x000fc80007f7e0ff */
        /* <DEDUP_REMOVED lines=8> */
[----:B------:R-:W-:-:S03]  /*170d0*/  IMAD.X R6, R6, 0x1, R0, P3 ;  /* 0x0000000106067824 */ /* 0x000fc600018e0600 */
[----:B------:R-:W-:Y:S01]  /*170e0*/  STL [R1+0xae0], R15 ;  /* 0x000ae00f01007387 */ /* 0x000fe20000100800 */
[----:B------:R-:W-:-:S03]  /*170f0*/  IADD3 R7, P3, R7, R28, RZ ;  /* 0x0000001c07077210 */ /* 0x000fc60007f7e0ff */
        /* <DEDUP_REMOVED lines=17> */
[----:B------:R0:W-:Y:S04]  /*17210*/  STL [R1+0xe10], R0 ;  /* 0x000e100001007387 */ /* 0x0001e80000100800 */
[----:B------:R-:W-:Y:S04]  /*17220*/  STL [R1+0xaa0], R20 ;  /* 0x000aa01401007387 */ /* 0x000fe80000100800 */
[----:B0-----:R-:W2:Y:S04]  /*17230*/  LDL.LU R0, [R1+0xa6c] ;  /* 0x000a6c0001007983 */ /* 0x001ea80000300800 */
[----:B------:R-:W-:Y:S04]  /*17240*/  STL [R1+0xa74], R29 ;  /* 0x000a741d01007387 */ /* 0x000fe80000100800 */
[----:B------:R-:W3:Y:S04]  /*17250*/  LDL.LU R9, [R1+0xa5c] ;  /* 0x000a5c0001097983 */ /* 0x000ee80000300800 */
[----:B------:R-:W-:Y:S04]  /*17260*/  STL [R1+0xa98], R2 ;  /* 0x000a980201007387 */ /* 0x000fe80000100800 */
        /* <DEDUP_REMOVED lines=1401> */
[--C-:B------:R-:W-:Y:S01]  /*1ca00*/  IMAD.X R19, R19, 0x1, R0.reuse, P2 ;  /* 0x0000000113137824 */ /* 0x100fe200010e0600 */
[----:B------:R-:W-:Y:S01]  /*1ca10*/  IADD3 R25, P2, R25, UR7, RZ ;  /* 0x0000000719197c10 */ /* 0x000fe2000ff5e0ff */
[--C-:B------:R-:W-:Y:S01]  /*1ca20*/  IMAD.X R24, R24, 0x1, R0.reuse, P3 ;  /* 0x0000000118187824 */ /* 0x100fe200018e0600 */
[----:B------:R-:W-:Y:S01]  /*1ca30*/  IADD3 R21, P3, R21, UR7, RZ ;  /* 0x0000000715157c10 */ /* 0x000fe2000ff7e0ff */
        /* <DEDUP_REMOVED lines=28> */
[----:B------:R-:W-:-:S03]  /*1cc00*/  IADD3 R29, P4, R29, UR7, RZ ;  /* 0x000000071d1d7c10 */ /* 0x000fc6000ff9e0ff */
        /* <DEDUP_REMOVED lines=9> */
[----:B0-----:R-:W3:Y:S01]  /*1cca0*/  LDL.LU R4, [R1+0xcec] ;  /* 0x000cec0001047983 */ /* 0x001ee20000300800 */
[----:B--2---:R-:W-:-:S03]  /*1ccb0*/  IADD3 R0, P5, R0, UR7, RZ ;  /* 0x0000000700007c10 */ /* 0x004fc6000ffbe0ff */
        /* <DEDUP_REMOVED lines=29> */
[----:B------:R0:W-:Y:S04]  /*1ce90*/  STL [R1+0xce4], R0 ;  /* 0x000ce40001007387 */ /* 0x0001e80000100800 */
[----:B0-----:R-:W2:Y:S02]  /*1cea0*/  LDL.LU R0, [R1+0xda0] ;  /* 0x000da00001007983 */ /* 0x001ea40000300800 */
[----:B--2---:R-:W-:-:S05]  /*1ceb0*/  IMAD.X R4, R4, 0x1, R0, P6 ;  /* 0x0000000104047824 */ /* 0x004fca00030e0600 */
[----:B------:R0:W-:Y:S04]  /*1cec0*/  STL [R1+0xcb0], R4 ;  /* 0x000cb00401007387 */ /* 0x0001e80000100800 */
[----:B0-----:R-:W2:Y:S02]  /*1ced0*/  LDL.LU R4, [R1+0xd9c] ;  /* 0x000d9c0001047983 */ /* 0x001ea40000300800 */
[----:B--2---:R-:W-:-:S05]  /*1cee0*/  IADD3 R4, P6, R4, UR7, RZ ;  /* 0x0000000704047c10 */ /* 0x004fca000ffde0ff */
[----:B------:R0:W-:Y:S04]  /*1cef0*/  STL [R1+0xcec], R4 ;  /* 0x000cec0401007387 */ /* 0x0001e80000100800 */
[----:B0-----:R-:W2:Y:S01]  /*1cf00*/  LDL.LU R4, [R1+0xd98] ;  /* 0x000d980001047983 */ /* 0x001ea20000300800 */
[----:B----4-:R-:W-:Y:S02]  /*1cf10*/  IADD3.X R17, R17, UR6, RZ, P2, !PT ;  /* 0x0000000611117c10 */ /* 0x010fe400097fe4ff */
[----:B---3--:R-:W-:Y:S02]  /*1cf20*/  IADD3 R11, P2, R11, UR7, RZ ;  /* 0x000000070b0b7c10 */ /* 0x008fe4000ff5e0ff */
[----:B------:R-:W-:Y:S02]  /*1cf30*/  IADD3.X R10, R10, UR6, RZ, P3, !PT ;  /* 0x000000060a0a7c10 */ /* 0x000fe40009ffe4ff */
[----:B------:R-:W-:-:S02]  /*1cf40*/  IADD3 R19, P3, R19, UR7, RZ ;  /* 0x0000000713137c10 */ /* 0x000fc4000ff7e0ff */
[----:B------:R-:W-:Y:S02]  /*1cf50*/  IADD3.X R24, R24, UR6, RZ, P4, !PT ;  /* 0x0000000618187c10 */ /* 0x000fe4000a7fe4ff */
[----:B------:R-:W-:Y:S02]  /*1cf60*/  IADD3 R25, P4, R25, UR7, RZ ;  /* 0x0000000719197c10 */ /* 0x000fe4000ff9e0ff */
[----:B------:R-:W-:Y:S02]  /*1cf70*/  IADD3.X R20, R20, UR6, RZ, P5, !PT ;  /* 0x0000000614147c10 */ /* 0x000fe4000affe4ff */
[----:B------:R-:W-:Y:S02]  /*1cf80*/  IADD3 R21, P5, R21, UR7, RZ ;  /* 0x0000000715157c10 */ /* 0x000fe4000ffbe0ff */
[----:B------:R-:W-:Y:S01]  /*1cf90*/  IADD3.X R29, R29, UR6, RZ, P6, !PT ;  /* 0x000000061d1d7c10 */ /* 0x000fe2000b7fe4ff */
[----:B--2---:R-:W-:Y:S01]  /*1cfa0*/  IMAD.X R4, R4, 0x1, R0, P1 ;  /* 0x0000000104047824 */ /* 0x004fe200008e0600 */
[----:B------:R-:W-:-:S04]  /*1cfb0*/  IADD3 R18, P1, R18, UR7, RZ ;  /* 0x0000000712127c10 */ /* 0x000fc8000ff3e0ff */
[----:B------:R0:W-:Y:S04]  /*1cfc0*/  STL [R1+0xcc0], R4 ;  /* 0x000cc00401007387 */ /* 0x0001e80000100800 */
[----:B0-----:R0:W5:Y:S04]  /*1cfd0*/  LDL.LU R4, [R1+0xd94] ;  /* 0x000d940001047983 */ /* 0x0011680000300800 */
[----:B------:R1:W-:Y:S04]  /*1cfe0*/  STL [R1+0xcf4], R18 ;  /* 0x000cf41201007387 */ /* 0x0003e80000100800 */
[----:B-1----:R-:W2:Y:S04]  /*1cff0*/  LDL.LU R18, [R1+0xd90] ;  /* 0x000d900001127983 */ /* 0x002ea80000300800 */
[----:B------:R1:W-:Y:S04]  /*1d000*/  STL [R1+0xcd4], R17 ;  /* 0x000cd41101007387 */ /* 0x0003e80000100800 */
[----:B-1----:R-:W3:Y:S04]  /*1d010*/  LDL.LU R17, [R1+0xd8c] ;  /* 0x000d8c0001117983 */ /* 0x002ee80000300800 */
[----:B------:R1:W-:Y:S04]  /*1d020*/  STL [R1+0xcfc], R11 ;  /* 0x000cfc0b01007387 */ /* 0x0003e80000100800 */
[----:B-1----:R-:W4:Y:S04]  /*1d030*/  LDL.LU R11, [R1+0xd88] ;  /* 0x000d8800010b7983 */ /* 0x002f280000300800 */
[----:B------:R1:W-:Y:S04]  /*1d040*/  STL [R1+0xccc], R10 ;  /* 0x000ccc0a01007387 */ /* 0x0003e80000100800 */
[----:B-1----:R-:W4:Y:S04]  /*1d050*/  LDL.LU R10, [R1+0xd84] ;  /* 0x000d8400010a7983 */ /* 0x002f280000300800 */
[----:B------:R1:W-:Y:S01]  /*1d060*/  STL [R1+0xd04], R19 ;  /* 0x000d041301007387 */ /* 0x0003e20000100800 */
[----:B------:R-:W-:-:S02]  /*1d070*/  IADD3 R28, P6, R28, UR7, RZ ;  /* 0x000000071c1c7c10 */ /* 0x000fc4000ffde0ff */
[----:B------:R-:W-:Y:S01]  /*1d080*/  IADD3.X R2, R2, UR6, RZ, P1, !PT ;  /* 0x0000000602027c10 */ /* 0x000fe20008ffe4ff */
[----:B-1----:R0:W5:Y:S04]  /*1d090*/  LDL.LU R19, [R1+0xd80] ;  /* 0x000d800001137983 */ /* 0x0021680000300800 */
[----:B------:R1:W-:Y:S01]  /*1d0a0*/  STL [R1+0xcbc], R24 ;  /* 0x000cbc1801007387 */ /* 0x0003e20000100800 */
[----:B------:R-:W-:Y:S02]  /*1d0b0*/  IADD3 R9, P1, R9, UR7, RZ ;  /* 0x0000000709097c10 */ /* 0x000fe4000ff3e0ff */
[----:B------:R-:W-:Y:S01]  /*1d0c0*/  IADD3.X R16, R16, UR6, RZ, P2, !PT ;  /* 0x0000000610107c10 */ /* 0x000fe200097fe4ff */
[----:B-1----:R0:W5:Y:S04]  /*1d0d0*/  LDL.LU R24, [R1+0xd7c] ;  /* 0x000d7c0001187983 */ /* 0x0021680000300800 */
        /* <DEDUP_REMOVED lines=16> */
[----:B------:R-:W-:Y:S04]  /*1d1e0*/  STL [R1+0xd24], R28 ;  /* 0x000d241c01007387 */ /* 0x000fe80000100800 */
[----:B------:R1:W-:Y:S04]  /*1d1f0*/  STL [R1+0x4dc], R2 ;  /* 0x0004dc0201007387 */ /* 0x0003e80000100800 */
[----:B------:R-:W-:Y:S04]  /*1d200*/  STL [R1+0xd20], R9 ;  /* 0x000d200901007387 */ /* 0x000fe80000100800 */
[----:B------:R-:W-:Y:S04]  /*1d210*/  STL [R1+0x4d8], R16 ;  /* 0x0004d81001007387 */ /* 0x000fe80000100800 */
[----:B------:R-:W-:Y:S04]  /*1d220*/  STL [R1+0xd1c], R8 ;  /* 0x000d1c0801007387 */ /* 0x000fe80000100800 */
[----:B------:R-:W-:Y:S04]  /*1d230*/  STL [R1+0x4d4], R3 ;  /* 0x0004d40301007387 */ /* 0x000fe80000100800 */
[----:B------:R-:W-:Y:S04]  /*1d240*/  STL [R1+0xd18], R12 ;  /* 0x000d180c01007387 */ /* 0x000fe80000100800 */
[----:B------:R-:W-:Y:S01]  /*1d250*/  STL [R1+0x4d0], R13 ;  /* 0x0004d00d01007387 */ /* 0x000fe20000100800 */
[----:B------:R-:W-:-:S02]  /*1d260*/  IADD3.X R5, R5, UR6, RZ, P1, !PT ;  /* 0x0000000605057c10 */ /* 0x000fc40008ffe4ff */
[----:B------:R-:W-:Y:S02]  /*1d270*/  IADD3.X R6, R6, UR6, RZ, P2, !PT ;  /* 0x0000000606067c10 */ /* 0x000fe400097fe4ff */
[----:B------:R-:W-:Y:S01]  /*1d280*/  IADD3.X R7, R7, UR6, RZ, P3, !PT ;  /* 0x0000000607077c10 */ /* 0x000fe20009ffe4ff */
[----:B-1----:R-:W1:Y:S01]  /*1d290*/  S2R R2, SR_TID.X ;  /* 0x0000000000027919 */ /* 0x002e620000002100 */
[----:B------:R-:W-:Y:S04]  /*1d2a0*/  STL [R1+0xd14], R14 ;  /* 0x000d140e01007387 */ /* 0x000fe80000100800 */
[----:B------:R-:W-:Y:S04]  /*1d2b0*/  STL [R1+0x4cc], R15 ;  /* 0x0004cc0f01007387 */ /* 0x000fe80000100800 */
[----:B------:R-:W-:Y:S04]  /*1d2c0*/  STL [R1+0xd10], R26 ;  /* 0x000d101a01007387 */ /* 0x000fe80000100800 */
[----:B------:R-:W-:Y:S04]  /*1d2d0*/  STL [R1+0xce0], R27 ;  /* 0x000ce01b01007387 */ /* 0x000fe80000100800 */
[----:B------:R-:W-:Y:S04]  /*1d2e0*/  STL [R1+0xce8], R5 ;  /* 0x000ce80501007387 */ /* 0x000fe80000100800 */
[----:B------:R-:W-:Y:S01]  /*1d2f0*/  STL [R1+0xcf0], R6 ;  /* 0x000cf00601007387 */ /* 0x000fe20000100800 */
[----:B------:R-:W0:Y:S01]  /*1d300*/  LDC R28, c[0x0][0x238] ;  /* 0x00008e00ff1c7b82 */ /* 0x000e220000000800 */
[----:B------:R-:W-:-:S02]  /*1d310*/  IADD3.X R22, R22, UR6, RZ, P4, !PT ;  /* 0x0000000616167c10 */ /* 0x000fc4000a7fe4ff */
[----:B------:R2:W-:Y:S01]  /*1d320*/  STL [R1+0xcf8], R7 ;  /* 0x000cf80701007387 */ /* 0x0005e20000100800 */
[----:B------:R-:W-:-:S03]  /*1d330*/  IADD3.X R23, R23, UR6, RZ, P5, !PT ;  /* 0x0000000617177c10 */ /* 0x000fc6000affe4ff */
[----:B------:R0:W-:Y:S02]  /*1d340*/  STL [R1+0xd00], R22 ;  /* 0x000d001601007387 */ /* 0x0001e40000100800 */
[----:B0-----:R-:W-:Y:S01]  /*1d350*/  IMAD.SHL.U32 R28, R28, 0x40, RZ ;  /* 0x000000401c1c7824 */ /* 0x001fe200078e00ff */
[----:B-1----:R-:W-:-:S03]  /*1d360*/  LOP3.LUT R2, R2, 0x3f, RZ, 0xc0, !PT ;  /* 0x0000003f02027812 */ /* 0x002fc600078ec0ff */
[----:B------:R-:W-:Y:S02]  /*1d370*/  IMAD.SHL.U32 R28, R28, 0x2, RZ ;  /* 0x000000021c1c7824 */ /* 0x000fe400078e00ff */
[----:B------:R-:W-:Y:S02]  /*1d380*/  IMAD.SHL.U32 R2, R2, 0x2, RZ ;  /* 0x0000000202027824 */ /* 0x000fe400078e00ff */
[----:B--2---:R-:W-:Y:S02]  /*1d390*/  IMAD.MOV.U32 R7, RZ, RZ, R18 ;  /* 0x000000ffff077224 */ /* 0x004fe400078e0012 */
[----:B---3--:R-:W-:Y:S02]  /*1d3a0*/  IMAD.MOV.U32 R9, RZ, RZ, R17 ;  /* 0x000000ffff097224 */ /* 0x008fe400078e0011 */
[----:B----4-:R-:W-:-:S05]  /*1d3b0*/  IMAD.MOV.U32 R6, RZ, RZ, R11 ;  /* 0x000000ffff067224 */ /* 0x010fca00078e000b */
[----:B------:R0:W-:Y:S04]  /*1d3c0*/  STL.64 [R1+0x1e0], R6 ;  /* 0x0001e00601007387 */ /* 0x0001e80000100a00 */
[----:B------:R0:W-:Y:S01]  /*1d3d0*/  STL [R1+0xd08], R23 ;  /* 0x000d081701007387 */ /* 0x0001e20000100800 */
[----:B------:R-:W-:-:S05]  /*1d3e0*/  IMAD.MOV.U32 R8, RZ, RZ, R10 ;  /* 0x000000ffff087224 */ /* 0x000fca00078e000a */
[----:B------:R0:W-:Y:S01]  /*1d3f0*/  STL.64 [R1+0x1e8], R8 ;  /* 0x0001e80801007387 */ /* 0x0001e20000100a00 */
[----:B------:R-:W-:Y:S05]  /*1d400*/  @P0 BRA `(.L_x_1) ;  /* 0xfffffe84007c0947 */ /* 0x000fea000383ffff */
[----:B------:R-:W2:Y:S04]  /*1d410*/  LDL.LU R27, [R1+0xcc] ;  /* 0x0000cc00011b7983 */ /* 0x000ea80000300800 */
[----:B-----5:R1:W-:Y:S04]  /*1d420*/  STL [R1+0xdf0], R25 ;  /* 0x000df01901007387 */ /* 0x0203e80000100800 */
[----:B-1----:R-:W3:Y:S04]  /*1d430*/  LDL.LU R25, [R1+0xb4] ;  /* 0x0000b40001197983 */ /* 0x002ee80000300800 */
[----:B---3--:R1:W-:Y:S04]  /*1d440*/  STL [R1+0xdf4], R25 ;  /* 0x000df41901007387 */ /* 0x0083e80000100800 */
[----:B------:R-:W3:Y:S04]  /*1d450*/  LDL.LU R26, [R1+0xc4] ;  /* 0x0000c400011a7983 */ /* 0x000ee80000300800 */
[----:B------:R4:W-:Y:S01]  /*1d460*/  STL [R1+0xdec], R24 ;  /* 0x000dec1801007387 */ /* 0x0009e20000100800 */
[----:B-1----:R-:W-:-:S03]  /*1d470*/  IMAD.MOV.U32 R25, RZ, RZ, R4 ;  /* 0x000000ffff197224 */ /* 0x002fc600078e0004 */
[----:B----4-:R-:W4:Y:S04]  /*1d480*/  LDL.LU R24, [R1+0xfc] ;  /* 0x0000fc0001187983 */ /* 0x010f280000300800 */
[----:B0-----:R-:W2:Y:S04]  /*1d490*/  LDL.LU R23, [R1+0x11c] ;  /* 0x00011c0001177983 */ /* 0x001ea80000300800 */
[----:B--2---:R0:W-:Y:S04]  /*1d4a0*/  STL [R1+0xde8], R23 ;  /* 0x000de81701007387 */ /* 0x0041e80000100800 */
[----:B0-----:R-:W2:Y:S04]  /*1d4b0*/  LDL.LU R23, [R1+0xf4] ;  /* 0x0000f40001177983 */ /* 0x001ea80000300800 */
[----:B------:R0:W-:Y:S04]  /*1d4c0*/  STL [R1+0xde0], R21 ;  /* 0x000de01501007387 */ /* 0x0001e80000100800 */
[----:B0-----:R-:W3:Y:S04]  /*1d4d0*/  LDL.LU R21, [R1+0x104] ;  /* 0x0001040001157983 */ /* 0x001ee80000300800 */
[----:B---3--:R0:W-:Y:S04]  /*1d4e0*/  STL [R1+0xde4], R21 ;  /* 0x000de41501007387 */ /* 0x0081e80000100800 */
[----:B0-----:R-:W3:Y:S04]  /*1d4f0*/  LDL.LU R21, [R1+0x10c] ;  /* 0x00010c0001157983 */ /* 0x001ee80000300800 */
[----:B------:R-:W3:Y:S04]  /*1d500*/  LDL.LU R22, [R1+0x114] ;  /* 0x0001140001167983 */ /* 0x000ee80000300800 */
[----:B------:R0:W-:Y:S04]  /*1d510*/  STL [R1+0xddc], R20 ;  /* 0x000ddc1401007387 */ /* 0x0001e80000100800 */
[----:B0-----:R-:W3:Y:S04]  /*1d520*/  LDL.LU R20, [R1+0x13c] ;  /* 0x00013c0001147983 */ /* 0x001ee80000300800 */
[----:B------:R0:W-:Y:S04]  /*1d530*/  STL [R1+0xdd8], R19 ;  /* 0x000dd81301007387 */ /* 0x0001e80000100800 */
[----:B0-----:R-:W3:Y:S04]  /*1d540*/  LDL.LU R19, [R1+0x134] ;  /* 0x0001340001137983 */ /* 0x001ee80000300800 */
[----:B------:R-:W4:Y:S04]  /*1d550*/  LDL.LU R18, [R1+0xc0] ;  /* 0x0000c00001127983 */ /* 0x000f280000300800 */
[----:B----4-:R0:W-:Y:S04]  /*1d560*/  STL [R1+0xdd4], R18 ;  /* 0x000dd41201007387 */ /* 0x0101e80000100800 */
[----:B0-----:R-:W4:Y:S04]  /*1d570*/  LDL.LU R18, [R1+0xb8] ;  /* 0x0000b80001127983 */ /* 0x001f280000300800 */
[----:B------:R-:W2:Y:S04]  /*1d580*/  LDL.LU R17, [R1+0x128] ;  /* 0x0001280001117983 */ /* 0x000ea80000300800 */
[----:B--2---:R0:W-:Y:S04]  /*1d590*/  STL [R1+0xdd0], R17 ;  /* 0x000dd01101007387 */ /* 0x0041e80000100800 */
[----:B0-----:R-:W2:Y:S04]  /*1d5a0*/  LDL.LU R17, [R1+0xb0] ;  /* 0x0000b00001117983 */ /* 0x001ea80000300800 */
[----:B------:R-:W3:Y:S04]  /*1d5b0*/  LDL.LU R16, [R1+0x120] ;  /* 0x0001200001107983 */ /* 0x000ee80000300800 */
[----:B---3--:R0:W-:Y:S04]  /*1d5c0*/  STL [R1+0xdcc], R16 ;  /* 0x000dcc1001007387 */ /* 0x0081e80000100800 */
        /* <DEDUP_REMOVED lines=50> */
[----:B------:R-:W2:Y:S04]  /*1d8f0*/  LDL.LU R2, [R1+0x188] ;  /* 0x0001880001027983 */ /* 0x000ea80000300800 */
[----:B--2---:R0:W-:Y:S04]  /*1d900*/  STL [R1+0xd6c], R2 ;  /* 0x000d6c0201007387 */ /* 0x0041e80000100800 */
[----:B0-----:R-:W2:Y:S04]  /*1d910*/  LDL.LU R2, [R1+0x160] ;  /* 0x0001600001027983 */ /* 0x001ea80000300800 */
[----:B--2---:R0:W-:Y:S04]  /*1d920*/  STL [R1+0xd74], R2 ;  /* 0x000d740201007387 */ /* 0x0041e80000100800 */
[----:B0-----:R-:W2:Y:S04]  /*1d930*/  LDL.LU R2, [R1+0x168] ;  /* 0x0001680001027983 */ /* 0x001ea80000300800 */
[----:B--2---:R0:W-:Y:S04]  /*1d940*/  STL [R1+0xd7c], R2 ;  /* 0x000d7c0201007387 */ /* 0x0041e80000100800 */
[----:B0-----:R-:W2:Y:S04]  /*1d950*/  LDL.LU R2, [R1+0x170] ;  /* 0x0001700001027983 */ /* 0x001ea80000300800 */
[----:B--2---:R0:W-:Y:S04]  /*1d960*/  STL [R1+0xd84], R2 ;  /* 0x000d840201007387 */ /* 0x0041e80000100800 */
[----:B0-----:R-:W2:Y:S04]  /*1d970*/  LDL.LU R2, [R1+0x178] ;  /* 0x0001780001027983 */ /* 0x001ea80000300800 */
[----:B--2---:R0:W-:Y:S04]  /*1d980*/  STL [R1+0xd8c], R2 ;  /* 0x000d8c0201007387 */ /* 0x0041e80000100800 */
[----:B0-----:R-:W2:Y:S01]  /*1d990*/  LDL.LU R2, [R1+0x1a0] ;  /* 0x0001a00001027983 */ /* 0x001ea20000300800 */
[----:B------:R-:W-:-:S03]  /*1d9a0*/  F2FP.F16.F32.PACK_AB R27, R25, R27 ;  /* 0x0000001b191b723e */ /* 0x000fc600000000ff */
[----:B--2---:R0:W-:Y:S04]  /*1d9b0*/  STL [R1+0xd94], R2 ;  /* 0x000d940201007387 */ /* 0x0041e80000100800 */
[----:B0-----:R-:W2:Y:S04]  /*1d9c0*/  LDL.LU R2, [R1+0x1a8] ;  /* 0x0001a80001027983 */ /* 0x001ea80000300800 */
[----:B------:R-:W2:Y:S04]  /*1d9d0*/  LDL.LU R0, [R1+0x1c8] ;  /* 0x0001c80001007983 */ /* 0x000ea80000300800 */
[----:B------:R-:W2:Y:S04]  /*1d9e0*/  LDL.LU R28, [R1+0x180] ;  /* 0x00018000011c7983 */ /* 0x000ea80000300800 */
[----:B------:R-:W2:Y:S04]  /*1d9f0*/  LDL.LU R3, [R1+0x1c0] ;  /* 0x0001c00001037983 */ /* 0x000ea80000300800 */
[----:B------:R-:W3:Y:S02]  /*1da00*/  LDL.LU R25, [R1+0xdf4] ;  /* 0x000df40001197983 */ /* 0x000ee40000300800 */
[----:B---3--:R-:W-:-:S02]  /*1da10*/  F2FP.F16.F32.PACK_AB R26, R25, R26 ;  /* 0x0000001a191a723e */ /* 0x008fc400000000ff */
[----:B------:R-:W3:Y:S02]  /*1da20*/  LDL.LU R25, [R1+0xdf0] ;  /* 0x000df00001197983 */ /* 0x000ee40000300800 */
[----:B---3--:R-:W-:Y:S02]  /*1da30*/  F2FP.F16.F32.PACK_AB R25, R24, R25 ;  /* 0x000000191819723e */ /* 0x008fe400000000ff */
[----:B------:R-:W3:Y:S02]  /*1da40*/  LDL.LU R24, [R1+0xdec] ;  /* 0x000dec0001187983 */ /* 0x000ee40000300800 */
[----:B---3--:R-:W-:Y:S02]  /*1da50*/  F2FP.F16.F32.PACK_AB R24, R23, R24 ;  /* 0x000000181718723e */ /* 0x008fe400000000ff */
        /* <DEDUP_REMOVED lines=38> */
[----:B------:R-:W4:Y:S02]  /*1dcc0*/  LDL.LU R4, [R1+0xd9c] ;  /* 0x000d9c0001047983 */ /* 0x000f240000300800 */
[----:B----4-:R-:W-:Y:S02]  /*1dcd0*/  F2FP.F16.F32.PACK_AB R4, R29, R4 ;  /* 0x000000041d04723e */ /* 0x010fe400000000ff */
[----:B------:R-:W2:Y:S02]  /*1dce0*/  LDL.LU R29, [R1+0xd98] ;  /* 0x000d9800011d7983 */ /* 0x000ea40000300800 */
[----:B--2---:R-:W-:Y:S02]  /*1dcf0*/  F2FP.F16.F32.PACK_AB R29, R2, R29 ;  /* 0x0000001d021d723e */ /* 0x004fe400000000ff */
[----:B------:R-:W2:Y:S04]  /*1dd00*/  LDL.LU R2, [R1+0xd94] ;  /* 0x000d940001027983 */ /* 0x000ea80000300800 */
[----:B------:R0:W-:Y:S04]  /*1dd10*/  STL [R1+0xc], R29 ;  /* 0x00000c1d01007387 */ /* 0x0001e80000100800 */
[----:B0-----:R-:W2:Y:S02]  /*1dd20*/  LDL.LU R29, [R1+0xd90] ;  /* 0x000d9000011d7983 */ /* 0x001ea40000300800 */
[----:B--2---:R-:W-:-:S02]  /*1dd30*/  F2FP.F16.F32.PACK_AB R29, R2, R29 ;  /* 0x0000001d021d723e */ /* 0x004fc400000000ff */
        /* <DEDUP_REMOVED lines=9> */
[----:B------:R0:W-:Y:S04]  /*1ddd0*/  STL [R1], R29 ;  /* 0x0000001d01007387 */ /* 0x0001e80000100800 */
[----:B0-----:R-:W2:Y:S02]  /*1dde0*/  LDL.LU R29, [R1+0xd78] ;  /* 0x000d7800011d7983 */ /* 0x001ea40000300800 */
[----:B--2---:R-:W-:-:S02]  /*1ddf0*/  F2FP.F16.F32.PACK_AB R29, R2, R29 ;  /* 0x0000001d021d723e */ /* 0x004fc400000000ff */
[----:B------:R-:W2:Y:S04]  /*1de00*/  LDL.LU R2, [R1+0xd74] ;  /* 0x000d740001027983 */ /* 0x000ea80000300800 */
[----:B------:R0:W-:Y:S04]  /*1de10*/  STL [R1+0x1c], R29 ;  /* 0x00001c1d01007387 */ /* 0x0001e80000100800 */
[----:B0-----:R-:W2:Y:S02]  /*1de20*/  LDL.LU R29, [R1+0xd70] ;  /* 0x000d7000011d7983 */ /* 0x001ea40000300800 */
[----:B--2---:R-:W-:-:S02]  /*1de30*/  F2FP.F16.F32.PACK_AB R29, R2, R29 ;  /* 0x0000001d021d723e */ /* 0x004fc400000000ff */
[----:B------:R-:W2:Y:S04]  /*1de40*/  LDL.LU R2, [R1+0xd6c] ;  /* 0x000d6c0001027983 */ /* 0x000ea80000300800 */
[----:B------:R1:W-:Y:S01]  /*1de50*/  STL [R1+0x18], R29 ;  /* 0x0000181d01007387 */ /* 0x0003e20000100800 */
[----:B--2---:R-:W-:Y:S02]  /*1de60*/  F2FP.F16.F32.PACK_AB R2, R2, R0 ;  /* 0x000000000202723e */ /* 0x004fe400000000ff */
[----:B------:R-:W-:-:S05]  /*1de70*/  F2FP.F16.F32.PACK_AB R0, R28, R3 ;  /* 0x000000031c00723e */ /* 0x000fca00000000ff */
[----:B------:R1:W-:Y:S04]  /*1de80*/  STL [R1+0x10], R0 ;  /* 0x0000100001007387 */ /* 0x0003e80000100800 */
[----:B------:R1:W-:Y:S02]  /*1de90*/  STL [R1+0x14], R2 ;  /* 0x0000140201007387 */ /* 0x0003e40000100800 */
.L_x_0:
[----:B------:R-:W2:Y:S01]  /*1dea0*/  LDL.LU R28, [R1] ;  /* 0x00000000011c7983 */ /* 0x000ea20000300800 */
[----:B------:R-:W3:Y:S01]  /*1deb0*/  S2UR UR5, SR_CgaCtaId ;  /* 0x00000000000579c3 */ /* 0x000ee20000008800 */
[----:B------:R-:W-:Y:S01]  /*1dec0*/  UMOV UR4, 0x400 ;  /* 0x0000040000047882 */ /* 0x000fe20000000000 */
[----:B------:R-:W-:Y:S01]  /*1ded0*/  ULDC.64 UR10, c[0x0][0x228] ;  /* 0x00008a00000a7ab9 */ /* 0x000fe20000000a00 */
[----:B-----5:R-:W4:Y:S01]  /*1dee0*/  LDL.LU R3, [R1+0x4] ;  /* 0x0000040001037983 */ /* 0x020f220000300800 */
[----:B------:R-:W-:-:S03]  /*1def0*/  ULDC UR6, c[0x0][0x248] ;  /* 0x0000920000067ab9 */ /* 0x000fc60000000800 */
[----:B-1----:R-:W4:Y:S04]  /*1df00*/  LDL.LU R2, [R1+0x8] ;  /* 0x0000080001027983 */ /* 0x002f280000300800 */
[----:B------:R-:W4:Y:S04]  /*1df10*/  LDL.LU R0, [R1+0xc] ;  /* 0x00000c0001007983 */ /* 0x000f280000300800 */
[----:B------:R-:W-:Y:S04]  /*1df20*/  STL [R1+0xdf0], R19 ;  /* 0x000df01301007387 */ /* 0x000fe80000100800 */
[----:B------:R-:W-:Y:S04]  /*1df30*/  STL.64 [R1+0xde8], R22 ;  /* 0x000de81601007387 */ /* 0x000fe80000100a00 */
[----:B------:R1:W-:Y:S04]  /*1df40*/  STL.64 [R1+0xde0], R20 ;  /* 0x000de01401007387 */ /* 0x0003e80000100a00 */
[----:B-1----:R-:W4:Y:S04]  /*1df50*/  LDL.LU R20, [R1+0x10] ;  /* 0x0000100001147983 */ /* 0x002f280000300800 */
[----:B------:R-:W4:Y:S04]  /*1df60*/  LDL.LU R21, [R1+0x14] ;  /* 0x0000140001157983 */ /* 0x000f280000300800 */
[----:B------:R-:W4:Y:S04]  /*1df70*/  LDL.LU R22, [R1+0x18] ;  /* 0x0000180001167983 */ /* 0x000f280000300800 */
[----:B------:R-:W4:Y:S04]  /*1df80*/  LDL.LU R23, [R1+0x1c] ;  /* 0x00001c0001177983 */ /* 0x000f280000300800 */
[----:B------:R-:W4:Y:S01]  /*1df90*/  LDL R19, [R1+0xd30] ;  /* 0x000d300001137983 */ /* 0x000f220000100800 */
[----:B---3--:R-:W-:-:S03]  /*1dfa0*/  ULEA UR4, UR5, UR4, 0x18 ;  /* 0x0000000405047291 */ /* 0x008fc6000f8ec03f */
[----:B------:R-:W-:Y:S04]  /*1dfb0*/  STL.64 [R1+0xdd8], R26 ;  /* 0x000dd81a01007387 */ /* 0x000fe80000100a00 */
[----:B------:R2:W-:Y:S01]  /*1dfc0*/  STL.64 [R1+0xdd0], R24 ;  /* 0x000dd01801007387 */ /* 0x0005e20000100a00 */
[----:B------:R-:W1:Y:S02]  /*1dfd0*/  S2R R29, SR_TID.X ;  /* 0x00000000001d7919 */ /* 0x000e640000002100 */
[----:B-1----:R-:W-:-:S04]  /*1dfe0*/  LOP3.LUT R29, R29, 0x3f, RZ, 0xc0, !PT ;  /* 0x0000003f1d1d7812 */ /* 0x002fc800078ec0ff */
[----:B------:R-:W-:Y:S01]  /*1dff0*/  LEA R29, R29, UR4, 0x4 ;  /* 0x000000041d1d7c11 */ /* 0x000fe2000f8e20ff */
[----:B--2---:R-:W-:Y:S02]  /*1e000*/  IMAD.MOV.U32 R24, RZ, RZ, R28 ;  /* 0x000000ffff187224 */ /* 0x004fe400078e001c */
[----:B----4-:R-:W-:Y:S02]  /*1e010*/  IMAD.MOV.U32 R25, RZ, RZ, R3 ;  /* 0x000000ffff197224 */ /* 0x010fe400078e0003 */
[----:B------:R-:W-:Y:S02]  /*1e020*/  IMAD.MOV.U32 R26, RZ, RZ, R2 ;  /* 0x000000ffff1a7224 */ /* 0x000fe400078e0002 */
[----:B------:R-:W-:Y:S02]  /*1e030*/  IMAD.MOV.U32 R27, RZ, RZ, R0 ;  /* 0x000000ffff1b7224 */ /* 0x000fe400078e0000 */
[----:B------:R-:W1:Y:S02]  /*1e040*/  S2R R0, SR_TID.X ;  /* 0x0000000000007919 */ /* 0x000e640000002100 */
[----:B-1----:R-:W-:-:S02]  /*1e050*/  IMAD.SHL.U32 R3, R0, 0x10, RZ ;  /* 0x0000001000037824 */ /* 0x002fc400078e00ff */
[C---:B------:R-:W-:Y:S02]  /*1e060*/  IMAD.SHL.U32 R2, R0.reuse, 0x20, RZ ;  /* 0x0000002000027824 */ /* 0x040fe400078e00ff */
[----:B------:R-:W-:Y:S01]  /*1e070*/  IMAD.SHL.U32 R28, R0, 0x8, RZ ;  /* 0x00000008001c7824 */ /* 0x000fe200078e00ff */
[----:B------:R-:W-:Y:S01]  /*1e080*/  LOP3.LUT R3, R3, 0xf0, RZ, 0xc0, !PT ;  /* 0x000000f003037812 */ /* 0x000fe200078ec0ff */
[C---:B------:R-:W-:Y:S01]  /*1e090*/  VIADD R0, R19.reuse, 0x1 ;  /* 0x0000000113007836 */ /* 0x040fe20000000000 */
[----:B------:R-:W-:Y:S02]  /*1e0a0*/  LOP3.LUT R2, R2, 0x200, RZ, 0xc0, !PT ;  /* 0x0000020002027812 */ /* 0x000fe400078ec0ff */
[----:B------:R-:W-:Y:S02]  /*1e0b0*/  LOP3.LUT R28, R28, 0x100, RZ, 0xc0, !PT ;  /* 0x000001001c1c7812 */ /* 0x000fe400078ec0ff */
[----:B------:R-:W-:Y:S01]  /*1e0c0*/  IADD3 R2, R2, UR4, R3 ;  /* 0x0000000402027c10 */ /* 0x000fe2000fffe003 */
[----:B------:R-:W-:Y:S01]  /*1e0d0*/  VIADD R3, R19, 0x2 ;  /* 0x0000000213037836 */ /* 0x000fe20000000000 */
[----:B------:R-:W-:Y:S01]  /*1e0e0*/  BAR.SYNC.DEFER_BLOCKING 0x0 ;  /* 0x0000000000007b1d */ /* 0x000fe20000010000 */
[----:B------:R-:W-:-:S05]  /*1e0f0*/  ISETP.GE.AND P2, PT, R0, UR11, PT ;  /* 0x0000000b00007c0c */ /* 0x000fca000bf46270 */
[----:B------:R-:W-:Y:S01]  /*1e100*/  ULDC.64 UR4, c[0x0][0x220] ;  /* 0x0000880000047ab9 */ /* 0x000fe20000000a00 */
[----:B------:R-:W2:Y:S01]  /*1e110*/  LDL.LU R19, [R1+0xdf0] ;  /* 0x000df00001137983 */ /* 0x000ea20000300800 */
[----:B------:R-:W-:Y:S01]  /*1e120*/  IMAD.IADD R0, R28, 0x1, R2 ;  /* 0x000000011c007824 */ /* 0x000fe200078e0202 */
[----:B------:R-:W-:Y:S01]  /*1e130*/  ISETP.GE.AND P6, PT, R3, UR11, PT ;  /* 0x0000000b03007c0c */ /* 0x000fe2000bfc6270 */
[----:B------:R-:W1:Y:S01]  /*1e140*/  LDC R28, c[0x0][0x244] ;  /* 0x00009100ff1c7b82 */ /* 0x000e620000000800 */
[----:B------:R-:W-:Y:S04]  /*1e150*/  STL [R1+0x40], R29 ;  /* 0x0000401d01007387 */ /* 0x000fe80000100800 */
[----:B------:R-:W-:Y:S03]  /*1e160*/  STSM.16.M88.4 [R0], R20 ;  /* 0x0000001400007844 */ /* 0x000fe60000000200 */
[----:B------:R-:W-:Y:S06]  /*1e170*/  BAR.SYNC.DEFER_BLOCKING 0x0 ;  /* 0x0000000000007b1d */ /* 0x000fec0000010000 */
[----:B------:R-:W3:Y:S02]  /*1e180*/  LDS.128 R20, [R29] ;  /* 0x000000001d147984 */ /* 0x000ee40000000c00 */
[----:B------:R-:W-:Y:S06]  /*1e190*/  BAR.SYNC.DEFER_BLOCKING 0x0 ;  /* 0x0000000000007b1d */ /* 0x000fec0000010000 */
[----:B------:R-:W-:Y:S02]  /*1e1a0*/  STSM.16.M88.4 [R0], R24 ;  /* 0x0000001800007844 */ /* 0x000fe40000000200 */
[----:B------:R-:W-:Y:S06]  /*1e1b0*/  BAR.SYNC.DEFER_BLOCKING 0x0 ;  /* 0x0000000000007b1d */ /* 0x000fec0000010000 */
[----:B---3--:R-:W-:Y:S04]  /*1e1c0*/  STL.64 [R1+0x10], R20 ;  /* 0x0000101401007387 */ /* 0x008fe80000100a00 */
[----:B------:R3:W-:Y:S04]  /*1e1d0*/  STL.64 [R1+0x18], R22 ;  /* 0x0000181601007387 */ /* 0x0007e80000100a00 */
[----:B------:R-:W4:Y:S01]  /*1e1e0*/  LDS.128 R24, [R29] ;  /* 0x000000001d187984 */ /* 0x000f220000000c00 */
[----:B------:R-:W-:Y:S06]  /*1e1f0*/  BAR.SYNC.DEFER_BLOCKING 0x0 ;  /* 0x0000000000007b1d */ /* 0x000fec0000010000 */
[----:B---3--:R-:W3:Y:S04]  /*1e200*/  LDL.LU.64 R22, [R1+0xde8] ;  /* 0x000de80001167983 */ /* 0x008ee80000300a00 */
[----:B------:R-:W3:Y:S04]  /*1e210*/  LDL.LU.64 R20, [R1+0xde0] ;  /* 0x000de00001147983 */ /* 0x000ee80000300a00 */
[----:B------:R-:W-:Y:S01]  /*1e220*/  STSM.16.M88.4 [R0], R4 ;  /* 0x0000000400007844 */ /* 0x000fe20000000200 */
[----:B------:R-:W-:Y:S06]  /*1e230*/  BAR.SYNC.DEFER_BLOCKING 0x0 ;  /* 0x0000000000007b1d */ /* 0x000fec0000010000 */
[----:B----4-:R-:W-:Y:S04]  /*1e240*/  STL.64 [R1], R24 ;  /* 0x0000001801007387 */ /* 0x010fe80000100a00 */
[----:B------:R4:W-:Y:S04]  /*1e250*/  STL.64 [R1+0x8], R26 ;  /* 0x0000081a01007387 */ /* 0x0009e80000100a00 */
[----:B------:R-:W0:Y:S01]  /*1e260*/  LDS.128 R4, [R29] ;  /* 0x000000001d047984 */ /* 0x000e220000000c00 */
[----:B------:R-:W-:Y:S06]  /*1e270*/  BAR.SYNC.DEFER_BLOCKING 0x0 ;  /* 0x0000000000007b1d */ /* 0x000fec0000010000 */
[----:B----4-:R-:W4:Y:S04]  /*1e280*/  LDL.LU.64 R26, [R1+0xdd8] ;  /* 0x000dd800011a7983 */ /* 0x010f280000300a00 */
[----:B------:R-:W4:Y:S04]  /*1e290*/  LDL.LU.64 R24, [R1+0xdd0] ;  /* 0x000dd00001187983 */ /* 0x000f280000300a00 */
[----:B------:R-:W1:Y:S04]  /*1e2a0*/  LDL R2, [R1+0xd50] ;  /* 0x000d500001027983 */ /* 0x000e680000100800 */
[----:B------:R-:W-:Y:S01]  /*1e2b0*/  STSM.16.M88.4 [R0], R8 ;  /* 0x0000000800007844 */ /* 0x000fe20000000200 */
[----:B------:R-:W-:Y:S06]  /*1e2c0*/  BAR.SYNC.DEFER_BLOCKING 0x0 ;  /* 0x0000000000007b1d */ /* 0x000fec0000010000 */
[----:B0-----:R-:W-:Y:S04]  /*1e2d0*/  STL [R1+0xdb0], R5 ;  /* 0x000db00501007387 */ /* 0x001fe80000100800 */
[----:B------:R-:W-:Y:S04]  /*1e2e0*/  STL [R1+0xd98], R6 ;  /* 0x000d980601007387 */ /* 0x000fe80000100800 */
[----:B------:R-:W-:Y:S04]  /*1e2f0*/  STL [R1+0xd84], R7 ;  /* 0x000d840701007387 */ /* 0x000fe80000100800 */
[----:B------:R-:W-:Y:S04]  /*1e300*/  STL.64 [R1+0xdb8], R6 ;  /* 0x000db80601007387 */ /* 0x000fe80000100a00 */
[----:B------:R-:W0:Y:S01]  /*1e310*/  LDS.128 R8, [R29] ;  /* 0x000000001d087984 */ /* 0x000e220000000c00 */
[----:B------:R-:W-:Y:S06]  /*1e320*/  BAR.SYNC.DEFER_BLOCKING 0x0 ;  /* 0x0000000000007b1d */ /* 0x000fec0000010000 */
[----:B------:R-:W-:Y:S02]  /*1e330*/  STSM.16.M88.4 [R0], R12 ;  /* 0x0000000c00007844 */ /* 0x000fe40000000200 */
[----:B------:R-:W-:Y:S06]  /*1e340*/  BAR.SYNC.DEFER_BLOCKING 0x0 ;  /* 0x0000000000007b1d */ /* 0x000fec0000010000 */
[----:B0-----:R-:W-:Y:S04]  /*1e350*/  STL [R1+0xdc0], R9 ;  /* 0x000dc00901007387 */ /* 0x001fe80000100800 */
[----:B------:R-:W-:Y:S04]  /*1e360*/  STL [R1+0xd88], R11 ;  /* 0x000d880b01007387 */ /* 0x000fe80000100800 */
[----:B------:R-:W-:Y:S04]  /*1e370*/  STL.64 [R1+0xd90], R10 ;  /* 0x000d900a01007387 */ /* 0x000fe80000100a00 */
[----:B------:R-:W4:Y:S04]  /*1e380*/  LDL R6, [R1+0xd58] ;  /* 0x000d580001067983 */ /* 0x000f280000100800 */
[----:B------:R-:W0:Y:S01]  /*1e390*/  LDS.128 R12, [R29] ;  /* 0x000000001d0c7984 */ /* 0x000e220000000c00 */
[----:B------:R-:W-:Y:S06]  /*1e3a0*/  BAR.SYNC.DEFER_BLOCKING 0x0 ;  /* 0x0000000000007b1d */ /* 0x000fec0000010000 */
[----:B--2---:R-:W-:Y:S04]  /*1e3b0*/  STSM.16.M88.4 [R0], R16 ;  /* 0x0000001000007844 */ /* 0x004fe80000000200 */
[----:B0-----:R-:W-:Y:S04]  /*1e3c0*/  STL.64 [R1+0x30], R12 ;  /* 0x0000300c01007387 */ /* 0x001fe80000100a00 */
[----:B------:R-:W-:Y:S01]  /*1e3d0*/  STL.64 [R1+0x38], R14 ;  /* 0x0000380e01007387 */ /* 0x000fe20000100a00 */
[----:B------:R-:W-:Y:S06]  /*1e3e0*/  BAR.SYNC.DEFER_BLOCKING 0x0 ;  /* 0x0000000000007b1d */ /* 0x000fec0000010000 */
[----:B------:R-:W2:Y:S04]  /*1e3f0*/  LDL.LU R7, [R1+0x10] ;  /* 0x0000100001077983 */ /* 0x000ea80000300800 */
[----:B------:R-:W0:Y:S01]  /*1e400*/  LDS.128 R12, [R29] ;  /* 0x000000001d0c7984 */ /* 0x000e220000000c00 */
[----:B------:R-:W-:Y:S06]  /*1e410*/  BAR.SYNC.DEFER_BLOCKING 0x0 ;  /* 0x0000000000007b1d */ /* 0x000fec0000010000 */
[----:B0-----:R0:W-:Y:S04]  /*1e420*/  STL [R1+0xd80], R12 ;  /* 0x000d800c01007387 */ /* 0x0011e80000100800 */
[----:B0-----:R-:W4:Y:S04]  /*1e430*/  LDL.LU R12, [R1+0x40] ;  /* 0x00004000010c7983 */ /* 0x001f280000300800 */
[----:B------:R0:W-:Y:S04]  /*1e440*/  STL [R1+0xd7c], R13 ;  /* 0x000d7c0d01007387 */ /* 0x0001e80000100800 */
[----:B0-----:R-:W2:Y:S04]  /*1e450*/  LDL R13, [R1+0xd50] ;  /* 0x000d5000010d7983 */ /* 0x001ea80000100800 */
[----:B------:R0:W-:Y:S04]  /*1e460*/  STL [R1+0xd74], R14 ;  /* 0x000d740e01007387 */ /* 0x0001e80000100800 */
[----:B---3--:R-:W-:Y:S04]  /*1e470*/  STSM.16.M88.4 [R0], R20 ;  /* 0x0000001400007844 */ /* 0x008fe80000000200 */
[----:B0-----:R-:W3:Y:S04]  /*1e480*/  LDL.LU R14, [R1+0xd30] ;  /* 0x000d3000010e7983 */ /* 0x001ee80000300800 */
[----:B------:R0:W-:Y:S04]  /*1e490*/  STL [R1+0xd70], R15 ;  /* 0x000d700f01007387 */ /* 0x0001e80000100800 */
[----:B0-----:R-:W3:Y:S04]  /*1e4a0*/  LDL.LU R15, [R1+0xd60] ;  /* 0x000d6000010f7983 */ /* 0x001ee80000300800 */
[----:B------:R-:W3:Y:S01]  /*1e4b0*/  LDL.LU R9, [R1] ;  /* 0x0000000001097983 */ /* 0x000ee20000300800 */
[----:B-1----:R-:W-:Y:S01]  /*1e4c0*/  IMAD R16, R2, R28, RZ ;  /* 0x0000001c02107224 */ /* 0x002fe200078e02ff */
[----:B------:R-:W-:Y:S04]  /*1e4d0*/  BAR.SYNC.DEFER_BLOCKING 0x0 ;  /* 0x0000000000007b1d */ /* 0x000fe80000010000 */
[----:B------:R-:W-:Y:S01]  /*1e4e0*/  LEA R20, P3, R16, UR4, 0x1 ;  /* 0x0000000410147c11 */ /* 0x000fe2000f8608ff */
[----:B------:R-:W-:-:S03]  /*1e4f0*/  IMAD R3, R28, 0x40, R16 ;  /* 0x000000401c037824 */ /* 0x000fc600078e0210 */
[----:B------:R-:W-:Y:S02]  /*1e500*/  LEA.HI.X.SX32 R21, R16, UR5, 0x1, P3 ;  /* 0x0000000510157c11 */ /* 0x000fe400098f0eff */
[----:B----4-:R-:W0:Y:S01]  /*1e510*/  LDS.128 R16, [R12] ;  /* 0x000000000c107984 */ /* 0x010e220000000c00 */
[----:B------:R-:W-:Y:S06]  /*1e520*/  BAR.SYNC.DEFER_BLOCKING 0x0 ;  /* 0x0000000000007b1d */ /* 0x000fec0000010000 */
[----:B0-----:R-:W-:Y:S04]  /*1e530*/  STL.64 [R1+0xda0], R16 ;  /* 0x000da01001007387 */ /* 0x001fe80000100a00 */
[----:B------:R0:W-:Y:S04]  /*1e540*/  STL [R1+0xd78], R18 ;  /* 0x000d781201007387 */ /* 0x0001e80000100800 */
[----:B0-----:R-:W4:Y:S04]  /*1e550*/  LDL R18, [R1+0xd58] ;  /* 0x000d580001127983 */ /* 0x001f280000100800 */
[----:B------:R0:W-:Y:S04]  /*1e560*/  STL [R1+0xd6c], R19 ;  /* 0x000d6c1301007387 */ /* 0x0001e80000100800 */
[----:B0-----:R-:W4:Y:S04]  /*1e570*/  LDL.LU R19, [R1+0xd5c] ;  /* 0x000d5c0001137983 */ /* 0x001f280000300800 */
[----:B------:R0:W-:Y:S01]  /*1e580*/  STSM.16.M88.4 [R0], R24 ;  /* 0x0000001800007844 */ /* 0x0001e20000000200 */
[----:B--2---:R-:W-:Y:S01]  /*1e590*/  ISETP.GE.AND P1, PT, R13, UR10, PT ;  /* 0x0000000a0d007c0c */ /* 0x004fe2000bf26270 */
[----:B------:R-:W-:Y:S01]  /*1e5a0*/  IMAD R23, R28, 0x40, R3 ;  /* 0x000000401c177824 */ /* 0x000fe200078e0203 */
[C---:B---3--:R-:W-:Y:S01]  /*1e5b0*/  ISETP.GE.AND P0, PT, R14.reuse, UR11, PT ;  /* 0x0000000b0e007c0c */ /* 0x048fe2000bf06270 */
[----:B------:R-:W2:Y:S01]  /*1e5c0*/  LDL.LU R10, [R1+0x14] ;  /* 0x00001400010a7983 */ /* 0x000ea20000300800 */
[----:B------:R-:W-:-:S02]  /*1e5d0*/  ISETP.LT.AND P1, PT, R14, UR11, !P1 ;  /* 0x0000000b0e007c0c */ /* 0x000fc4000cf21270 */
[----:B------:R-:W-:Y:S02]  /*1e5e0*/  LEA R2, P5, R3, UR4, 0x1 ;  /* 0x0000000403027c11 */ /* 0x000fe4000f8a08ff */
[----:B------:R-:W-:Y:S01]  /*1e5f0*/  ISETP.LT.AND P4, PT, R6, UR10, !P0 ;  /* 0x0000000a06007c0c */ /* 0x000fe2000c781270 */
[----:B------:R-:W-:Y:S01]  /*1e600*/  IMAD R6, R14, UR6, RZ ;  /* 0x000000060e067c24 */ /* 0x000fe2000f8e02ff */
[----:B------:R-:W-:Y:S02]  /*1e610*/  LEA R22, P3, R23, UR4, 0x1 ;  /* 0x0000000417167c11 */ /* 0x000fe4000f8608ff */
[----:B------:R-:W-:Y:S01]  /*1e620*/  LEA.HI.X.SX32 R3, R3, UR5, 0x1, P5 ;  /* 0x0000000503037c11 */ /* 0x000fe2000a8f0eff */
[----:B0-----:R-:W-:Y:S01]  /*1e630*/  IMAD R0, R28, 0x40, R23 ;  /* 0x000000401c007824 */ /* 0x001fe200078e0217 */
[----:B------:R-:W-:Y:S01]  /*1e640*/  LEA.HI.X.SX32 R23, R23, UR5, 0x1, P3 ;  /* 0x0000000517177c11 */ /* 0x000fe200098f0eff */
[----:B------:R-:W-:Y:S01]  /*1e650*/  IMAD.WIDE R28, R6, 0x2, R20 ;  /* 0x00000002061c7825 */ /* 0x000fe200078e0214 */
[----:B------:R-:W-:Y:S01]  /*1e660*/  BAR.SYNC.DEFER_BLOCKING 0x0 ;  /* 0x0000000000007b1d */ /* 0x000fe20000010000 */
[----:B------:R-:W-:-:S02]  /*1e670*/  ISETP.LT.AND P3, PT, R15, UR10, !P0 ;  /* 0x0000000a0f007c0c */ /* 0x000fc4000c761270 */
[C---:B------:R-:W-:Y:S01]  /*1e680*/  IMAD.WIDE R26, R6.reuse, 0x2, R2 ;  /* 0x00000002061a7825 */ /* 0x040fe200078e0202 */
[----:B------:R-:W-:Y:S02]  /*1e690*/  PRMT R25, R7, 0x7632, R25 ;  /* 0x0000763207197816 */ /* 0x000fe40000000019 */
[----:B------:R0:W-:Y:S04]  /*1e6a0*/  STL.64 [R1+0xdc8], R12 ;  /* 0x000dc80c01007387 */ /* 0x0001e80000100a00 */
[----:B------:R-:W3:Y:S04]  /*1e6b0*/  LDL.LU R11, [R1+0x4] ;  /* 0x00000400010b7983 */ /* 0x000ee80000300800 */
[----:B------:R-:W-:Y:S04]  /*1e6c0*/  @P1 STG.E.U16 desc[UR8][R28.64], R7 ;  /* 0x000000071c001986 */ /* 0x000fe8000c101508 */
[----:B------:R-:W-:Y:S01]  /*1e6d0*/  @P4 STG.E.U16 desc[UR8][R26.64], R25 ;  /* 0x000000191a004986 */ /* 0x000fe2000c101508 */
[----:B------:R-:W-:Y:S01]  /*1e6e0*/  ISETP.LT.AND P4, PT, R13, UR10, !P2 ;  /* 0x0000000a0d007c0c */ /* 0x000fe2000d781270 */
[----:B0-----:R-:W-:-:S05]  /*1e6f0*/  IMAD.WIDE R12, R6, 0x2, R22 ;  /* 0x00000002060c7825 */ /* 0x001fca00078e0216 */
[----:B------:R0:W-:Y:S04]  /*1e700*/  @P3 STG.E.U16 desc[UR8][R12.64], R9 ;  /* 0x000000090c003986 */ /* 0x0001e8000c101508 */
[----:B0-----:R-:W2:Y:S01]  /*1e710*/  LDL.LU.64 R12, [R1+0xdc8] ;  /* 0x000dc800010c7983 */ /* 0x001ea20000300a00 */
[----:B------:R-:W-:-:S04]  /*1e720*/  LEA R24, P5, R0, UR4, 0x1 ;  /* 0x0000000400187c11 */ /* 0x000fc8000f8a08ff */
[----:B------:R-:W-:Y:S01]  /*1e730*/  LEA.HI.X.SX32 R25, R0, UR5, 0x1, P5 ;  /* 0x0000000500197c11 */ /* 0x000fe2000a8f0eff */
[C---:B------:R-:W-:Y:S01]  /*1e740*/  VIADD R16, R6.reuse, UR6 ;  /* 0x0000000606107c36 */ /* 0x040fe20008000000 */
[----:B------:R-:W-:Y:S02]  /*1e750*/  PRMT R5, R9, 0x7632, R5 ;  /* 0x0000763209057816 */ /* 0x000fe40000000005 */
[----:B------:R-:W3:Y:S01]  /*1e760*/  LDL.LU R9, [R1+0xdc0] ;  /* 0x000dc00001097983 */ /* 0x000ee20000300800 */
[----:B------:R-:W-:Y:S01]  /*1e770*/  IMAD.WIDE R6, R6, 0x2, R24 ;  /* 0x0000000206067825 */ /* 0x000fe200078e0218 */
[----:B----4-:R-:W-:-:S13]  /*1e780*/  ISETP.LT.AND P0, PT, R19, UR10, !P0 ;  /* 0x0000000a13007c0c */ /* 0x010fda000c701270 */
[----:B------:R0:W-:Y:S04]  /*1e790*/  @P0 STG.E.U16 desc[UR8][R6.64], R5 ;  /* 0x0000000506000986 */ /* 0x0001e8000c101508 */
[----:B0-----:R-:W4:Y:S01]  /*1e7a0*/  LDL.LU.64 R6, [R1+0xdb8] ;  /* 0x000db80001067983 */ /* 0x001f220000300a00 */
[----:B------:R-:W-:Y:S01]  /*1e7b0*/  ISETP.LT.AND P5, PT, R18, UR10, !P2 ;  /* 0x0000000a12007c0c */ /* 0x000fe2000d7a1270 */
[----:B------:R-:W-:Y:S01]  /*1e7c0*/  IMAD.WIDE R28, R16, 0x2, R20 ;  /* 0x00000002101c7825 */ /* 0x000fe200078e0214 */
[----:B------:R-:W-:Y:S01]  /*1e7d0*/  ISETP.LT.AND P0, PT, R15, UR10, !P2 ;  /* 0x0000000a0f007c0c */ /* 0x000fe2000d701270 */
[----:B------:R-:W3:Y:S01]  /*1e7e0*/  LDL.LU R5, [R1+0xdb0] ;  /* 0x000db00001057983 */ /* 0x000ee20000300800 */
[----:B------:R-:W-:Y:S01]  /*1e7f0*/  PRMT R17, R4, 0x7632, R17 ;  /* 0x0000763204117816 */ /* 0x000fe20000000011 */
[----:B------:R-:W-:-:S02]  /*1e800*/  IMAD.WIDE R26, R16, 0x2, R2 ;  /* 0x00000002101a7825 */ /* 0x000fc400078e0202 */
[----:B------:R-:W-:Y:S06]  /*1e810*/  @P4 STG.E.U16 desc[UR8][R28.64], R4 ;  /* 0x000000041c004986 */ /* 0x000fec000c101508 */
[----:B------:R-:W-:Y:S01]  /*1e820*/  @P5 STG.E.U16 desc[UR8][R26.64], R17 ;  /* 0x000000111a005986 */ /* 0x000fe2000c101508 */
[----:B--2---:R-:W-:-:S03]  /*1e830*/  ISETP.LT.AND P4, PT, R13, UR10, !P6 ;  /* 0x0000000a0d007c0c */ /* 0x004fc6000f781270 */
[----:B------:R0:W-:Y:S02]  /*1e840*/  STL.64 [R1+0xda8], R12 ;  /* 0x000da80c01007387 */ /* 0x0001e40000100a00 */
[----:B0-----:R-:W-:-:S05]  /*1e850*/  IMAD.WIDE R12, R16, 0x2, R22 ;  /* 0x00000002100c7825 */ /* 0x001fca00078e0216 */
[----:B------:R0:W-:Y:S04]  /*1e860*/  @P0 STG.E.U16 desc[UR8][R12.64], R8 ;  /* 0x000000080c000986 */ /* 0x0001e8000c101508 */
[----:B0-----:R-:W2:Y:S01]  /*1e870*/  LDL.LU.64 R12, [R1+0xda8] ;  /* 0x000da800010c7983 */ /* 0x001ea20000300a00 */
[----:B------:R-:W-:Y:S01]  /*1e880*/  VIADD R0, R14, 0x3 ;  /* 0x000000030e007836 */ /* 0x000fe20000000000 */
[----:B------:R-:W-:Y:S02]  /*1e890*/  ISETP.LT.AND P2, PT, R19, UR10, !P2 ;  /* 0x0000000a13007c0c */ /* 0x000fe4000d741270 */
[----:B------:R-:W-:Y:S02]  /*1e8a0*/  ISETP.LT.AND P5, PT, R18, UR10, !P6 ;  /* 0x0000000a12007c0c */ /* 0x000fe4000f7a1270 */
[----:B------:R-:W-:Y:S01]  /*1e8b0*/  ISETP.GE.AND P1, PT, R0, UR11, PT ;  /* 0x0000000b00007c0c */ /* 0x000fe2000bf26270 */
[----:B------:R-:W-:-:S02]  /*1e8c0*/  VIADD R0, R16, UR6 ;  /* 0x0000000610007c36 */ /* 0x000fc40008000000 */
[----:B------:R-:W-:-:S04]  /*1e8d0*/  IMAD.WIDE R16, R16, 0x2, R24 ;  /* 0x0000000210107825 */ /* 0x000fc800078e0218 */
[----:B------:R-:W-:-:S04]  /*1e8e0*/  IMAD.WIDE R28, R0, 0x2, R20 ;  /* 0x00000002001c7825 */ /* 0x000fc800078e0214 */
[----:B------:R-:W-:Y:S01]  /*1e8f0*/  IMAD.WIDE R26, R0, 0x2, R2 ;  /* 0x00000002001a7825 */ /* 0x000fe200078e0202 */
[----:B----4-:R-:W-:Y:S02]  /*1e900*/  PRMT R6, R8, 0x7632, R6 ;  /* 0x0000763208067816 */ /* 0x010fe40000000006 */
[----:B------:R-:W-:-:S03]  /*1e910*/  PRMT R7, R10, 0x7632, R7 ;  /* 0x000076320a077816 */ /* 0x000fc60000000007 */
[----:B------:R0:W-:Y:S04]  /*1e920*/  @P2 STG.E.U16 desc[UR8][R16.64], R6 ;  /* 0x0000000610002986 */ /* 0x0001e8000c101508 */
[----:B------:R-:W-:Y:S04]  /*1e930*/  @P4 STG.E.U16 desc[UR8][R28.64], R10 ;  /* 0x0000000a1c004986 */ /* 0x000fe8000c101508 */
[----:B------:R1:W-:Y:S04]  /*1e940*/  @P5 STG.E.U16 desc[UR8][R26.64], R7 ;  /* 0x000000071a005986 */ /* 0x0003e8000c101508 */
[----:B0-----:R-:W4:Y:S04]  /*1e950*/  LDL.LU.64 R16, [R1+0xda0] ;  /* 0x000da00001107983 */ /* 0x001f280000300a00 */
[----:B------:R-:W4:Y:S04]  /*1e960*/  LDL.LU R6, [R1+0xd98] ;  /* 0x000d980001067983 */ /* 0x000f280000300800 */
[----:B-1----:R-:W4:Y:S01]  /*1e970*/  LDL.LU R7, [R1+0x18] ;  /* 0x0000180001077983 */ /* 0x002f220000300800 */
[----:B------:R-:W-:Y:S01]  /*1e980*/  ISETP.LT.AND P3, PT, R15, UR10, !P6 ;  /* 0x0000000a0f007c0c */ /* 0x000fe2000f761270 */
[C---:B------:R-:W-:Y:S01]  /*1e990*/  VIADD R4, R14.reuse, 0x4 ;  /* 0x000000040e047836 */ /* 0x040fe20000000000 */
[----:B------:R-:W-:Y:S01]  /*1e9a0*/  ISETP.LT.AND P6, PT, R19, UR10, !P6 ;  /* 0x0000000a13007c0c */ /* 0x000fe2000f7c1270 */
[----:B------:R-:W-:-:S02]  /*1e9b0*/  VIADD R8, R14, 0x5 ;  /* 0x000000050e087836 */ /* 0x000fc40000000000 */
[----:B------:R-:W-:Y:S01]  /*1e9c0*/  IMAD.WIDE R26, R0, 0x2, R22 ;  /* 0x00000002001a7825 */ /* 0x000fe200078e0216 */
[----:B------:R-:W-:Y:S02]  /*1e9d0*/  ISETP.GE.AND P0, PT, R4, UR11, PT ;  /* 0x0000000b04007c0c */ /* 0x000fe4000bf06270 */
[----:B------:R-:W-:Y:S01]  /*1e9e0*/  ISETP.LT.AND P5, PT, R18, UR10, !P1 ;  /* 0x0000000a12007c0c */ /* 0x000fe2000cfa1270 */
[----:B------:R-:W-:Y:S01]  /*1e9f0*/  VIADD R4, R0, UR6 ;  /* 0x0000000600047c36 */ /* 0x000fe20008000000 */
[----:B------:R-:W-:Y:S02]  /*1ea00*/  ISETP.GE.AND P2, PT, R8, UR11, PT ;  /* 0x0000000b08007c0c */ /* 0x000fe4000bf46270 */
[----:B---3--:R-:W-:Y:S01]  /*1ea10*/  PRMT R8, R11, 0x7632, R8 ;  /* 0x000076320b087816 */ /* 0x008fe20000000008 */
[----:B------:R0:W-:Y:S01]  /*1ea20*/  @P3 STG.E.U16 desc[UR8][R26.64], R11 ;  /* 0x0000000b1a003986 */ /* 0x0001e2000c101508 */
[----:B------:R-:W-:Y:S01]  /*1ea30*/  ISETP.LT.AND P3, PT, R15, UR10, !P1 ;  /* 0x0000000a0f007c0c */ /* 0x000fe2000cf61270 */
[----:B------:R-:W-:-:S04]  /*1ea40*/  IMAD.WIDE R28, R4, 0x2, R20 ;  /* 0x00000002041c7825 */ /* 0x000fc800078e0214 */
[----:B0-----:R-:W-:Y:S01]  /*1ea50*/  IMAD.WIDE R10, R0, 0x2, R24 ;  /* 0x00000002000a7825 */ /* 0x001fe200078e0218 */
[----:B------:R-:W-:-:S03]  /*1ea60*/  PRMT R0, R5, 0x7632, R0 ;  /* 0x0000763205007816 */ /* 0x000fc60000000000 */
[----:B------:R-:W-:Y:S01]  /*1ea70*/  IMAD.WIDE R26, R4, 0x2, R2 ;  /* 0x00000002041a7825 */ /* 0x000fe200078e0202 */
[----:B------:R0:W-:Y:S01]  /*1ea80*/  @P6 STG.E.U16 desc[UR8][R10.64], R8 ;  /* 0x000000080a006986 */ /* 0x0001e2000c101508 */
[----:B--2---:R-:W-:-:S03]  /*1ea90*/  ISETP.LT.AND P4, PT, R13, UR10, !P1 ;  /* 0x0000000a0d007c0c */ /* 0x004fc6000cf81270 */
[----:B0-----:R-:W2:Y:S01]  /*1eaa0*/  LDL.LU.64 R10, [R1+0xd90] ;  /* 0x000d9000010a7983 */ /* 0x001ea20000300a00 */
[----:B------:R-:W-:Y:S02]  /*1eab0*/  ISETP.LT.AND P1, PT, R19, UR10, !P1 ;  /* 0x0000000a13007c0c */ /* 0x000fe4000cf21270 */
[----:B------:R-:W-:-:S07]  /*1eac0*/  PRMT R8, R9, 0x7632, R8 ;  /* 0x0000763209087816 */ /* 0x000fce0000000008 */
[----:B------:R0:W-:Y:S04]  /*1ead0*/  @P4 STG.E.U16 desc[UR8][R28.64], R5 ;  /* 0x000000051c004986 */ /* 0x0001e8000c101508 */
[----:B------:R1:W-:Y:S01]  /*1eae0*/  @P5 STG.E.U16 desc[UR8][R26.64], R0 ;  /* 0x000000001a005986 */ /* 0x0003e2000c101508 */
[----:B0-----:R-:W-:-:S04]  /*1eaf0*/  IMAD.WIDE R28, R4, 0x2, R22 ;  /* 0x00000002041c7825 */ /* 0x001fc800078e0216 */
[----:B-1----:R-:W-:Y:S01]  /*1eb00*/  IMAD.WIDE R26, R4, 0x2, R24 ;  /* 0x00000002041a7825 */ /* 0x002fe200078e0218 */
[----:B------:R0:W-:Y:S04]  /*1eb10*/  @P3 STG.E.U16 desc[UR8][R28.64], R9 ;  /* 0x000000091c003986 */ /* 0x0001e8000c101508 */
[----:B------:R1:W-:Y:S01]  /*1eb20*/  @P1 STG.E.U16 desc[UR8][R26.64], R8 ;  /* 0x000000081a001986 */ /* 0x0003e2000c101508 */
[----:B0-----:R-:W-:-:S05]  /*1eb30*/  VIADD R28, R14, 0x7 ;  /* 0x000000070e1c7836 */ /* 0x001fca0000000000 */
[----:B------:R-:W-:Y:S02]  /*1eb40*/  ISETP.GE.AND P1, PT, R28, UR11, PT ;  /* 0x0000000b1c007c0c */ /* 0x000fe4000bf26270 */
[----:B------:R-:W3:Y:S01]  /*1eb50*/  LDL.LU R28, [R1+0x8] ;  /* 0x00000800011c7983 */ /* 0x000ee20000300800 */
[----:B------:R-:W-:Y:S01]  /*1eb60*/  ISETP.LT.AND P6, PT, R13, UR10, !P0 ;  /* 0x0000000a0d007c0c */ /* 0x000fe2000c7c1270 */
[----:B------:R-:W-:-:S04]  /*1eb70*/  VIADD R0, R4, UR6 ;  /* 0x0000000604007c36 */ /* 0x000fc80008000000 */
[----:B-1----:R-:W-:Y:S01]  /*1eb80*/  IMAD.WIDE R26, R0, 0x2, R20 ;  /* 0x00000002001a7825 */ /* 0x002fe200078e0214 */
[----:B----4-:R-:W-:-:S07]  /*1eb90*/  PRMT R29, R7, 0x7632, R29 ;  /* 0x00007632071d7816 */ /* 0x010fce000000001d */
[----:B------:R0:W-:Y:S04]  /*1eba0*/  @P6 STG.E.U16 desc[UR8][R26.64], R7 ;  /* 0x000000071a006986 */ /* 0x0001e8000c101508 */
[----:B0-----:R-:W4:Y:S01]  /*1ebb0*/  LDL.LU R7, [R1+0x1c] ;  /* 0x00001c0001077983 */ /* 0x001f220000300800 */
[----:B------:R-:W-:Y:S02]  /*1ebc0*/  ISETP.LT.AND P4, PT, R18, UR10, !P0 ;  /* 0x0000000a12007c0c */ /* 0x000fe4000c781270 */
[----:B------:R-:W-:Y:S01]  /*1ebd0*/  ISETP.LT.AND P5, PT, R15, UR10, !P0 ;  /* 0x0000000a0f007c0c */ /* 0x000fe2000c7a1270 */
[----:B------:R-:W-:Y:S02]  /*1ebe0*/  VIADD R5, R14, 0x6 ;  /* 0x000000060e057836 */ /* 0x000fe40000000000 */
[----:B------:R-:W-:-:S03]  /*1ebf0*/  IMAD.WIDE R8, R0, 0x2, R2 ;  /* 0x0000000200087825 */ /* 0x000fc600078e0202 */
[----:B------:R-:W-:Y:S01]  /*1ec00*/  ISETP.GE.AND P3, PT, R5, UR11, PT ;  /* 0x0000000b05007c0c */ /* 0x000fe2000bf66270 */
[----:B------:R-:W-:Y:S01]  /*1ec10*/  IMAD.WIDE R4, R0, 0x2, R22 ;  /* 0x0000000200047825 */ /* 0x000fe200078e0216 */
[----:B------:R-:W-:-:S03]  /*1ec20*/  ISETP.LT.AND P0, PT, R19, UR10, !P0 ;  /* 0x0000000a13007c0c */ /* 0x000fc6000c701270 */
[----:B------:R0:W-:Y:S01]  /*1ec30*/  @P4 STG.E.U16 desc[UR8][R8.64], R29 ;  /* 0x0000001d08004986 */ /* 0x0001e2000c101508 */
[----:B------:R-:W-:Y:S02]  /*1ec40*/  ISETP.LT.AND P6, PT, R18, UR10, !P2 ;  /* 0x0000000a12007c0c */ /* 0x000fe4000d7c1270 */
[----:B------:R-:W-:Y:S01]  /*1ec50*/  ISETP.LT.AND P4, PT, R15, UR10, !P2 ;  /* 0x0000000a0f007c0c */ /* 0x000fe2000d781270 */
[----:B0-----:R-:W-:Y:S01]  /*1ec60*/  IMAD.WIDE R8, R0, 0x2, R24 ;  /* 0x0000000200087825 */ /* 0x001fe200078e0218 */
[----:B--2---:R-:W-:Y:S01]  /*1ec70*/  PRMT R11, R6, 0x7632, R11 ;  /* 0x00007632060b7816 */ /* 0x004fe2000000000b */
[----:B---3--:R0:W-:Y:S01]  /*1ec80*/  @P5 STG.E.U16 desc[UR8][R4.64], R28 ;  /* 0x0000001c04005986 */ /* 0x0081e2000c101508 */
[----:B------:R-:W-:Y:S01]  /*1ec90*/  ISETP.LT.AND P5, PT, R13, UR10, !P2 ;  /* 0x0000000a0d007c0c */ /* 0x000fe2000d7a1270 */
[----:B0-----:R-:W-:Y:S01]  /*1eca0*/  VIADD R4, R0, UR6 ;  /* 0x0000000600047c36 */ /* 0x001fe20008000000 */
[----:B------:R-:W-:-:S03]  /*1ecb0*/  PRMT R5, R28, 0x7632, R5 ;  /* 0x000076321c057816 */ /* 0x000fc60000000005 */
[C---:B------:R-:W-:Y:S02]  /*1ecc0*/  IMAD.WIDE R28, R4.reuse, 0x2, R20 ;  /* 0x00000002041c7825 */ /* 0x040fe400078e0214 */
[----:B------:R0:W-:Y:S02]  /*1ecd0*/  @P0 STG.E.U16 desc[UR8][R8.64], R5 ;  /* 0x0000000508000986 */ /* 0x0001e4000c101508 */
[----:B------:R-:W-:-:S04]  /*1ece0*/  IMAD.WIDE R26, R4, 0x2, R2 ;  /* 0x00000002041a7825 */ /* 0x000fc800078e0202 */
[----:B------:R1:W-:Y:S01]  /*1ecf0*/  @P5 STG.E.U16 desc[UR8][R28.64], R6 ;  /* 0x000000061c005986 */ /* 0x0003e2000c101508 */
[----:B------:R-:W-:Y:S01]  /*1ed00*/  ISETP.LT.AND P2, PT, R19, UR10, !P2 ;  /* 0x0000000a13007c0c */ /* 0x000fe2000d741270 */
[----:B------:R-:W-:Y:S02]  /*1ed10*/  VIADD R0, R14, 0x8 ;  /* 0x000000080e007836 */ /* 0x000fe40000000000 */
[----:B------:R2:W-:Y:S01]  /*1ed20*/  @P6 STG.E.U16 desc[UR8][R26.64], R11 ;  /* 0x0000000b1a006986 */ /* 0x0005e2000c101508 */
[----:B0-----:R-:W-:Y:S02]  /*1ed30*/  IMAD.WIDE R8, R4, 0x2, R22 ;  /* 0x0000000204087825 */ /* 0x001fe400078e0216 */
[----:B------:R-:W-:Y:S01]  /*1ed40*/  ISETP.GE.AND P0, PT, R0, UR11, PT ;  /* 0x0000000b00007c0c */ /* 0x000fe2000bf06270 */
[----:B-1----:R-:W3:Y:S04]  /*1ed50*/  LDL.LU R29, [R1+0xc] ;  /* 0x00000c00011d7983 */ /* 0x002ee80000300800 */
[----:B------:R0:W-:Y:S01]  /*1ed60*/  @P4 STG.E.U16 desc[UR8][R8.64], R10 ;  /* 0x0000000a08004986 */ /* 0x0001e2000c101508 */
[----:B------:R-:W-:Y:S01]  /*1ed70*/  ISETP.LT.AND P4, PT, R13, UR10, !P3 ;  /* 0x0000000a0d007c0c */ /* 0x000fe2000df81270 */
[----:B------:R-:W-:-:S02]  /*1ed80*/  VIADD R0, R4, UR6 ;  /* 0x0000000604007c36 */ /* 0x000fc40008000000 */
[----:B--2---:R-:W-:Y:S01]  /*1ed90*/  IMAD.WIDE R26, R4, 0x2, R24 ;  /* 0x00000002041a7825 */ /* 0x004fe200078e0218 */
[----:B------:R-:W2:Y:S03]  /*1eda0*/  LDL.LU R11, [R1+0xd88] ;  /* 0x000d8800010b7983 */ /* 0x000ea60000300800 */
[----:B------:R-:W-:Y:S01]  /*1edb0*/  IMAD.WIDE R4, R0, 0x2, R20 ;  /* 0x0000000200047825 */ /* 0x000fe200078e0214 */
[----:B0-----:R-:W-:-:S05]  /*1edc0*/  PRMT R10, R10, 0x7632, R10 ;  /* 0x000076320a0a7816 */ /* 0x001fca000000000a */
[----:B------:R-:W-:Y:S01]  /*1edd0*/  @P2 STG.E.U16 desc[UR8][R26.64], R10 ;  /* 0x0000000a1a002986 */ /* 0x000fe2000c101508 */
[----:B----4-:R-:W-:-:S03]  /*1ede0*/  PRMT R28, R7, 0x7632, R28 ;  /* 0x00007632071c7816 */ /* 0x010fc6000000001c */
[----:B------:R0:W-:Y:S04]  /*1edf0*/  @P4 STG.E.U16 desc[UR8][R4.64], R7 ;  /* 0x0000000704004986 */ /* 0x0001e8000c101508 */
[----:B0-----:R-:W4:Y:S01]  /*1ee00*/  LDL.LU R7, [R1+0xd84] ;  /* 0x000d840001077983 */ /* 0x001f220000300800 */
[----:B------:R-:W-:Y:S02]  /*1ee10*/  ISETP.LT.AND P5, PT, R18, UR10, !P3 ;  /* 0x0000000a12007c0c */ /* 0x000fe4000dfa1270 */
[----:B------:R-:W-:Y:S01]  /*1ee20*/  ISETP.LT.AND P6, PT, R15, UR10, !P3 ;  /* 0x0000000a0f007c0c */ /* 0x000fe2000dfc1270 */
[----:B------:R-:W-:Y:S01]  /*1ee30*/  IMAD.WIDE R8, R0, 0x2, R2 ;  /* 0x0000000200087825 */ /* 0x000fe200078e0202 */
[----:B------:R-:W-:-:S03]  /*1ee40*/  ISETP.LT.AND P3, PT, R19, UR10, !P3 ;  /* 0x0000000a13007c0c */ /* 0x000fc6000df61270 */
[----:B------:R-:W-:Y:S01]  /*1ee50*/  IMAD.WIDE R4, R0, 0x2, R22 ;  /* 0x0000000200047825 */ /* 0x000fe200078e0216 */
[----:B------:R-:W-:-:S03]  /*1ee60*/  ISETP.LT.AND P4, PT, R13, UR10, !P1 ;  /* 0x0000000a0d007c0c */ /* 0x000fc6000cf81270 */
[----:B------:R-:W-:Y:S02]  /*1ee70*/  VIADD R6, R14, 0x9 ;  /* 0x000000090e067836 */ /* 0x000fe40000000000 */
[----:B------:R0:W-:Y:S01]  /*1ee80*/  @P5 STG.E.U16 desc[UR8][R8.64], R28 ;  /* 0x0000001c08005986 */ /* 0x0001e2000c101508 */
[----:B------:R-:W-:Y:S02]  /*1ee90*/  ISETP.LT.AND P5, PT, R18, UR10, !P1 ;  /* 0x0000000a12007c0c */ /* 0x000fe4000cfa1270 */
[----:B------:R-:W-:Y:S01]  /*1eea0*/  ISETP.GE.AND P2, PT, R6, UR11, PT ;  /* 0x0000000b06007c0c */ /* 0x000fe2000bf46270 */
[----:B------:R-:W-:Y:S02]  /*1eeb0*/  VIADD R6, R14, 0xa ;  /* 0x0000000a0e067836 */ /* 0x000fe40000000000 */
[----:B0-----:R-:W-:-:S04]  /*1eec0*/  IMAD.WIDE R8, R0, 0x2, R24 ;  /* 0x0000000200087825 */ /* 0x001fc800078e0218 */
[----:B------:R-:W-:-:S04]  /*1eed0*/  VIADD R0, R0, UR6 ;  /* 0x0000000600007c36 */ /* 0x000fc80008000000 */
[----:B------:R-:W-:Y:S01]  /*1eee0*/  IMAD.WIDE R26, R0, 0x2, R22 ;  /* 0x00000002001a7825 */ /* 0x000fe200078e0216 */
[----:B---3--:R0:W-:Y:S01]  /*1eef0*/  @P6 STG.E.U16 desc[UR8][R4.64], R29 ;  /* 0x0000001d04006986 */ /* 0x0081e2000c101508 */
[----:B------:R-:W-:Y:S02]  /*1ef00*/  ISETP.LT.AND P6, PT, R15, UR10, !P1 ;  /* 0x0000000a0f007c0c */ /* 0x000fe4000cfc1270 */
[----:B------:R-:W-:-:S05]  /*1ef10*/  PRMT R10, R29, 0x7632, R10 ;  /* 0x000076321d0a7816 */ /* 0x000fca000000000a */
[----:B------:R1:W-:Y:S01]  /*1ef20*/  @P3 STG.E.U16 desc[UR8][R8.64], R10 ;  /* 0x0000000a08003986 */ /* 0x0003e2000c101508 */
[----:B0-----:R-:W-:Y:S01]  /*1ef30*/  IMAD.WIDE R4, R0, 0x2, R20 ;  /* 0x0000000200047825 */ /* 0x001fe200078e0214 */
[----:B------:R-:W-:-:S03]  /*1ef40*/  ISETP.GE.AND P3, PT, R6, UR11, PT ;  /* 0x0000000b06007c0c */ /* 0x000fc6000bf66270 */
[----:B-1----:R-:W-:Y:S01]  /*1ef50*/  IMAD.WIDE R8, R0, 0x2, R2 ;  /* 0x0000000200087825 */ /* 0x002fe200078e0202 */
[----:B----4-:R-:W-:Y:S01]  /*1ef60*/  PRMT R10, R7, 0x7632, R10 ;  /* 0x00007632070a7816 */ /* 0x010fe2000000000a */
[----:B------:R-:W-:Y:S04]  /*1ef70*/  @P4 STG.E.U16 desc[UR8][R4.64], R7 ;  /* 0x0000000704004986 */ /* 0x000fe8000c101508 */
[----:B------:R0:W1:Y:S04]  /*1ef80*/  LDS.128 R4, [R12] ;  /* 0x000000000c047984 */ /* 0x0000680000000c00 */
[----:B------:R-:W-:Y:S04]  /*1ef90*/  @P5 STG.E.U16 desc[UR8][R8.64], R10 ;  /* 0x0000000a08005986 */ /* 0x000fe8000c101508 */
[----:B0-----:R-:W3:Y:S04]  /*1efa0*/  LDL.LU R12, [R1+0xd80] ;  /* 0x000d8000010c7983 */ /* 0x001ee80000300800 */
[----:B--2---:R0:W-:Y:S04]  /*1efb0*/  @P6 STG.E.U16 desc[UR8][R26.64], R11 ;  /* 0x0000000b1a006986 */ /* 0x0041e8000c101508 */
[----:B0-----:R-:W2:Y:S01]  /*1efc0*/  LDL.LU R27, [R1+0x30] ;  /* 0x00003000011b7983 */ /* 0x001ea20000300800 */
[----:B------:R-:W-:-:S02]  /*1efd0*/  ISETP.LT.AND P1, PT, R19, UR10, !P1 ;  /* 0x0000000a13007c0c */ /* 0x000fc4000cf21270 */
[----:B------:R-:W-:Y:S01]  /*1efe0*/  ISETP.LT.AND P4, PT, R13, UR10, !P0 ;  /* 0x0000000a0d007c0c */ /* 0x000fe2000c781270 */
[----:B------:R-:W-:Y:S01]  /*1eff0*/  IMAD.WIDE R28, R0, 0x2, R24 ;  /* 0x00000002001c7825 */ /* 0x000fe200078e0218 */
[----:B------:R-:W-:Y:S02]  /*1f000*/  PRMT R9, R11, 0x7632, R9 ;  /* 0x000076320b097816 */ /* 0x000fe40000000009 */
[----:B------:R-:W-:Y:S01]  /*1f010*/  ISETP.LT.AND P5, PT, R18, UR10, !P0 ;  /* 0x0000000a12007c0c */ /* 0x000fe2000c7a1270 */
[----:B------:R-:W-:Y:S02]  /*1f020*/  VIADD R8, R0, UR6 ;  /* 0x0000000600087c36 */ /* 0x000fe40008000000 */
[----:B------:R-:W-:Y:S01]  /*1f030*/  VIADD R0, R14, 0xb ;  /* 0x0000000b0e007836 */ /* 0x000fe20000000000 */
[----:B------:R-:W-:Y:S01]  /*1f040*/  ISETP.LT.AND P6, PT, R19, UR10, !P0 ;  /* 0x0000000a13007c0c */ /* 0x000fe2000c7c1270 */
[----:B------:R-:W-:Y:S02]  /*1f050*/  IMAD.WIDE R10, R8, 0x2, R20 ;  /* 0x00000002080a7825 */ /* 0x000fe400078e0214 */
[----:B------:R0:W-:Y:S01]  /*1f060*/  @P1 STG.E.U16 desc[UR8][R28.64], R9 ;  /* 0x000000091c001986 */ /* 0x0001e2000c101508 */
[----:B------:R-:W-:-:S02]  /*1f070*/  ISETP.LT.AND P1, PT, R15, UR10, !P0 ;  /* 0x0000000a0f007c0c */ /* 0x000fc4000c721270 */
[----:B------:R-:W-:Y:S01]  /*1f080*/  ISETP.GE.AND P0, PT, R0, UR11, PT ;  /* 0x0000000b00007c0c */ /* 0x000fe2000bf06270 */
[----:B0-----:R-:W-:Y:S01]  /*1f090*/  IMAD.WIDE R28, R8, 0x2, R2 ;  /* 0x00000002081c7825 */ /* 0x001fe200078e0202 */
[----:B--2---:R-:W-:Y:S01]  /*1f0a0*/  PRMT R0, R27, 0x7632, R0 ;  /* 0x000076321b007816 */ /* 0x004fe20000000000 */
[----:B------:R-:W-:Y:S01]  /*1f0b0*/  @P4 STG.E.U16 desc[UR8][R10.64], R27 ;  /* 0x0000001b0a004986 */ /* 0x000fe2000c101508 */
[----:B------:R-:W-:-:S03]  /*1f0c0*/  ISETP.LT.AND P4, PT, R13, UR10, !P2 ;  /* 0x0000000a0d007c0c */ /* 0x000fc6000d781270 */
[----:B------:R-:W2:Y:S04]  /*1f0d0*/  LDL.LU R13, [R1+0xd7c] ;  /* 0x000d7c00010d7983 */ /* 0x000ea80000300800 */
[----:B------:R0:W-:Y:S04]  /*1f0e0*/  @P5 STG.E.U16 desc[UR8][R28.64], R0 ;  /* 0x000000001c005986 */ /* 0x0001e8000c101508 */
[----:B0-----:R-:W4:Y:S04]  /*1f0f0*/  LDL.LU R28, [R1+0x34] ;  /* 0x00003400011c7983 */ /* 0x001f280000300800 */
[----:B------:R-:W4:Y:S01]  /*1f100*/  LDL.LU R29, [R1+0xd50] ;  /* 0x000d5000011d7983 */ /* 0x000f220000300800 */
[----:B------:R-:W-:Y:S01]  /*1f110*/  IMAD.WIDE R10, R8, 0x2, R22 ;  /* 0x00000002080a7825 */ /* 0x000fe200078e0216 */
[----:B------:R-:W-:-:S02]  /*1f120*/  ISETP.LT.AND P5, PT, R18, UR10, !P2 ;  /* 0x0000000a12007c0c */ /* 0x000fc4000d7a1270 */
[----:B---3--:R-:W-:Y:S01]  /*1f130*/  PRMT R9, R12, 0x7632, R9 ;  /* 0x000076320c097816 */ /* 0x008fe20000000009 */
[C---:B------:R-:W-:Y:S01]  /*1f140*/  IMAD.WIDE R26, R8.reuse, 0x2, R24 ;  /* 0x00000002081a7825 */ /* 0x040fe200078e0218 */
[----:B------:R0:W-:Y:S03]  /*1f150*/  @P1 STG.E.U16 desc[UR8][R10.64], R12 ;  /* 0x0000000c0a001986 */ /* 0x0001e6000c101508 */
[----:B------:R-:W-:Y:S01]  /*1f160*/  VIADD R8, R8, UR6 ;  /* 0x0000000608087c36 */ /* 0x000fe20008000000 */
[----:B------:R-:W-:Y:S01]  /*1f170*/  ISETP.LT.AND P1, PT, R15, UR10, !P2 ;  /* 0x0000000a0f007c0c */ /* 0x000fe2000d721270 */
[----:B------:R3:W-:Y:S01]  /*1f180*/  @P6 STG.E.U16 desc[UR8][R26.64], R9 ;  /* 0x000000091a006986 */ /* 0x0007e2000c101508 */
[----:B------:R-:W-:Y:S02]  /*1f190*/  ISETP.LT.AND P2, PT, R19, UR10, !P2 ;  /* 0x0000000a13007c0c */ /* 0x000fe4000d741270 */
[----:B------:R-:W-:Y:S01]  /*1f1a0*/  PRMT R0, R16, 0x7632, R0 ;  /* 0x0000763210007816 */ /* 0x000fe20000000000 */
[----:B0-----:R-:W-:-:S04]  /*1f1b0*/  IMAD.WIDE R10, R8, 0x2, R20 ;  /* 0x00000002080a7825 */ /* 0x001fc800078e0214 */
[----:B---3--:R-:W-:Y:S01]  /*1f1c0*/  IMAD.WIDE R26, R8, 0x2, R2 ;  /* 0x00000002081a7825 */ /* 0x008fe200078e0202 */
[----:B------:R0:W-:Y:S03]  /*1f1d0*/  @P4 STG.E.U16 desc[UR8][R10.64], R16 ;  /* 0x000000100a004986 */ /* 0x0001e6000c101508 */
[----:B------:R-:W-:Y:S01]  /*1f1e0*/  VIADD R9, R14, 0xc ;  /* 0x0000000c0e097836 */ /* 0x000fe20000000000 */
[----:B------:R3:W-:Y:S01]  /*1f1f0*/  @P5 STG.E.U16 desc[UR8][R26.64], R0 ;  /* 0x000000001a005986 */ /* 0x0007e2000c101508 */
[----:B-1----:R-:W-:-:S03]  /*1f200*/  PRMT R12, R4, 0x7632, R12 ;  /* 0x00007632040c7816 */ /* 0x002fc6000000000c */
[----:B------:R-:W-:Y:S01]  /*1f210*/  ISETP.GE.AND P6, PT, R9, UR11, PT ;  /* 0x0000000b09007c0c */ /* 0x000fe2000bfc6270 */
[C---:B0-----:R-:W-:Y:S01]  /*1f220*/  IMAD.WIDE R10, R8.reuse, 0x2, R22 ;  /* 0x00000002080a7825 */ /* 0x041fe200078e0216 */
[----:B------:R-:W4:Y:S03]  /*1f230*/  LDL.LU R16, [R1+0x38] ;  /* 0x0000380001107983 */ /* 0x000f260000300800 */
[C---:B---3--:R-:W-:Y:S02]  /*1f240*/  VIADD R0, R8.reuse, UR6 ;  /* 0x0000000608007c36 */ /* 0x048fe40008000000 */
[----:B------:R-:W-:Y:S01]  /*1f250*/  IMAD.WIDE R8, R8, 0x2, R24 ;  /* 0x0000000208087825 */ /* 0x000fe200078e0218 */
[----:B------:R0:W-:Y:S01]  /*1f260*/  @P1 STG.E.U16 desc[UR8][R10.64], R4 ;  /* 0x000000040a001986 */ /* 0x0001e2000c101508 */
[----:B------:R-:W-:-:S03]  /*1f270*/  ISETP.LT.AND P5, PT, R18, UR10, !P3 ;  /* 0x0000000a12007c0c */ /* 0x000fc6000dfa1270 */
[----:B------:R1:W-:Y:S01]  /*1f280*/  @P2 STG.E.U16 desc[UR8][R8.64], R12 ;  /* 0x0000000c08002986 */ /* 0x0003e2000c101508 */
[----:B------:R-:W-:Y:S01]  /*1f290*/  ISETP.LT.AND P2, PT, R15, UR10, !P3 ;  /* 0x0000000a0f007c0c */ /* 0x000fe2000df41270 */
[----:B0-----:R-:W-:-:S04]  /*1f2a0*/  IMAD.WIDE R10, R0, 0x2, R20 ;  /* 0x00000002000a7825 */ /* 0x001fc800078e0214 */
[----:B------:R-:W-:Y:S02]  /*1f2b0*/  VIADD R4, R14, 0xd ;  /* 0x0000000d0e047836 */ /* 0x000fe40000000000 */
[----:B-1----:R-:W-:-:S03]  /*1f2c0*/  IMAD.WIDE R8, R0, 0x2, R2 ;  /* 0x0000000200087825 */ /* 0x002fc600078e0202 */
[----:B------:R-:W-:Y:S01]  /*1f2d0*/  ISETP.GE.AND P1, PT, R4, UR11, PT ;  /* 0x0000000b04007c0c */ /* 0x000fe2000bf26270 */
[----:B------:R-:W-:Y:S01]  /*1f2e0*/  IMAD.WIDE R26, R0, 0x2, R24 ;  /* 0x00000002001a7825 */ /* 0x000fe200078e0218 */
[----:B--2---:R-:W-:Y:S02]  /*1f2f0*/  PRMT R4, R13, 0x7632, R4 ;  /* 0x000076320d047816 */ /* 0x004fe40000000004 */
[----:B----4-:R-:W-:Y:S02]  /*1f300*/  ISETP.LT.AND P4, PT, R29, UR10, !P3 ;  /* 0x0000000a1d007c0c */ /* 0x010fe4000df81270 */
[----:B------:R-:W-:Y:S02]  /*1f310*/  ISETP.LT.AND P3, PT, R19, UR10, !P3 ;  /* 0x0000000a13007c0c */ /* 0x000fe4000df61270 */
[----:B------:R-:W-:-:S09]  /*1f320*/  PRMT R12, R28, 0x7632, R12 ;  /* 0x000076321c0c7816 */ /* 0x000fd2000000000c */
[----:B------:R0:W-:Y:S04]  /*1f330*/  @P4 STG.E.U16 desc[UR8][R10.64], R28 ;  /* 0x0000001c0a004986 */ /* 0x0001e8000c101508 */
[----:B------:R1:W-:Y:S01]  /*1f340*/  @P5 STG.E.U16 desc[UR8][R8.64], R12 ;  /* 0x0000000c08005986 */ /* 0x0003e2000c101508 */
[----:B------:R-:W-:-:S03]  /*1f350*/  ISETP.LT.AND P5, PT, R18, UR10, !P0 ;  /* 0x0000000a12007c0c */ /* 0x000fc6000c7a1270 */
[----:B------:R-:W2:Y:S01]  /*1f360*/  LDL.LU R18, [R1+0xd78] ;  /* 0x000d780001127983 */ /* 0x000ea20000300800 */
[----:B0-----:R-:W-:-:S05]  /*1f370*/  IMAD.WIDE R10, R0, 0x2, R22 ;  /* 0x00000002000a7825 */ /* 0x001fca00078e0216 */
[----:B------:R-:W-:Y:S04]  /*1f380*/  @P2 STG.E.U16 desc[UR8][R10.64], R13 ;  /* 0x0000000d0a002986 */ /* 0x000fe8000c101508 */
[----:B------:R0:W-:Y:S01]  /*1f390*/  @P3 STG.E.U16 desc[UR8][R26.64], R4 ;  /* 0x000000041a003986 */ /* 0x0001e2000c101508 */
[----:B-1----:R-:W-:-:S03]  /*1f3a0*/  VIADD R12, R14, 0xe ;  /* 0x0000000e0e0c7836 */ /* 0x002fc60000000000 */
[----:B0-----:R-:W3:Y:S02]  /*1f3b0*/  LDL.LU R26, [R1+0xd58] ;  /* 0x000d5800011a7983 */ /* 0x001ee40000300800 */
[----:B------:R-:W-:Y:S01]  /*1f3c0*/  ISETP.GE.AND P3, PT, R12, UR11, PT ;  /* 0x0000000b0c007c0c */ /* 0x000fe2000bf66270 */
[----:B------:R-:W-:Y:S02]  /*1f3d0*/  VIADD R12, R14, 0xf ;  /* 0x0000000f0e0c7836 */ /* 0x000fe40000000000 */
[----:B------:R-:W4:Y:S04]  /*1f3e0*/  LDL.LU R14, [R1+0xd74] ;  /* 0x000d7400010e7983 */ /* 0x000f280000300800 */
[----:B------:R-:W4:Y:S01]  /*1f3f0*/  LDL.LU R28, [R1+0x3c] ;  /* 0x00003c00011c7983 */ /* 0x000f220000300800 */
[----:B------:R-:W-:Y:S01]  /*1f400*/  ISETP.LT.AND P4, PT, R29, UR10, !P0 ;  /* 0x0000000a1d007c0c */ /* 0x000fe2000c781270 */
[----:B------:R-:W-:Y:S01]  /*1f410*/  VIADD R0, R0, UR6 ;  /* 0x0000000600007c36 */ /* 0x000fe20008000000 */
[----:B------:R-:W-:-:S03]  /*1f420*/  ISETP.LT.AND P2, PT, R15, UR10, !P0 ;  /* 0x0000000a0f007c0c */ /* 0x000fc6000c741270 */
[C---:B------:R-:W-:Y:S01]  /*1f430*/  IMAD.WIDE R8, R0.reuse, 0x2, R20 ;  /* 0x0000000200087825 */ /* 0x040fe200078e0214 */
[----:B------:R-:W-:Y:S02]  /*1f440*/  PRMT R4, R17, 0x7632, R4 ;  /* 0x0000763211047816 */ /* 0x000fe40000000004 */
[----:B------:R-:W-:Y:S01]  /*1f450*/  ISETP.LT.AND P0, PT, R19, UR10, !P0 ;  /* 0x0000000a13007c0c */ /* 0x000fe2000c701270 */
[----:B------:R-:W-:-:S04]  /*1f460*/  IMAD.WIDE R10, R0, 0x2, R2 ;  /* 0x00000002000a7825 */ /* 0x000fc800078e0202 */
[----:B------:R0:W-:Y:S01]  /*1f470*/  @P4 STG.E.U16 desc[UR8][R8.64], R17 ;  /* 0x0000001108004986 */ /* 0x0001e2000c101508 */
[----:B------:R-:W-:-:S03]  /*1f480*/  ISETP.LT.AND P4, PT, R29, UR10, !P6 ;  /* 0x0000000a1d007c0c */ /* 0x000fc6000f781270 */
[----:B------:R1:W-:Y:S01]  /*1f490*/  @P5 STG.E.U16 desc[UR8][R10.64], R4 ;  /* 0x000000040a005986 */ /* 0x0003e2000c101508 */
[----:B------:R-:W-:Y:S01]  /*1f4a0*/  ISETP.LT.AND P5, PT, R15, UR10, !P6 ;  /* 0x0000000a0f007c0c */ /* 0x000fe2000f7a1270 */
[----:B0-----:R-:W-:-:S04]  /*1f4b0*/  IMAD.WIDE R8, R0, 0x2, R22 ;  /* 0x0000000200087825 */ /* 0x001fc800078e0216 */
[C---:B-1----:R-:W-:Y:S01]  /*1f4c0*/  VIADD R4, R0.reuse, UR6 ;  /* 0x0000000600047c36 */ /* 0x042fe20008000000 */
[----:B------:R0:W-:Y:S01]  /*1f4d0*/  @P2 STG.E.U16 desc[UR8][R8.64], R5 ;  /* 0x0000000508002986 */ /* 0x0001e2000c101508 */
[----:B------:R-:W-:Y:S01]  /*1f4e0*/  IMAD.WIDE R10, R0, 0x2, R24 ;  /* 0x00000002000a7825 */ /* 0x000fe200078e0218 */
[----:B------:R-:W-:Y:S02]  /*1f4f0*/  PRMT R0, R5, 0x7632, R0 ;  /* 0x0000763205007816 */ /* 0x000fe40000000000 */
[----:B------:R-:W-:-:S03]  /*1f500*/  PRMT R17, R16, 0x7632, R17 ;  /* 0x0000763210117816 */ /* 0x000fc60000000011 */
[----:B------:R1:W-:Y:S01]  /*1f510*/  @P0 STG.E.U16 desc[UR8][R10.64], R0 ;  /* 0x000000000a000986 */ /* 0x0003e2000c101508 */
[----:B0-----:R-:W-:Y:S01]  /*1f520*/  IMAD.WIDE R8, R4, 0x2, R20 ;  /* 0x0000000204087825 */ /* 0x001fe200078e0214 */
[----:B------:R-:W-:-:S04]  /*1f530*/  ISETP.GE.AND P0, PT, R12, UR11, PT ;  /* 0x0000000b0c007c0c */ /* 0x000fc8000bf06270 */
[----:B------:R0:W-:Y:S01]  /*1f540*/  @P4 STG.E.U16 desc[UR8][R8.64], R16 ;  /* 0x0000001008004986 */ /* 0x0001e2000c101508 */
[----:B------:R-:W-:Y:S01]  /*1f550*/  ISETP.LT.AND P4, PT, R29, UR10, !P1 ;  /* 0x0000000a1d007c0c */ /* 0x000fe2000cf81270 */
[----:B-1----:R-:W-:-:S04]  /*1f560*/  IMAD.WIDE R10, R4, 0x2, R22 ;  /* 0x00000002040a7825 */ /* 0x002fc800078e0216 */
[----:B------:R-:W-:-:S04]  /*1f570*/  IMAD.WIDE R12, R4, 0x2, R24 ;  /* 0x00000002040c7825 */ /* 0x000fc800078e0218 */
[----:B0-----:R-:W-:-:S04]  /*1f580*/  IMAD.WIDE R8, R4, 0x2, R2 ;  /* 0x0000000204087825 */ /* 0x001fc800078e0202 */
[----:B------:R-:W-:Y:S01]  /*1f590*/  VIADD R27, R4, UR6 ;  /* 0x00000006041b7c36 */ /* 0x000fe20008000000 */
[----:B--2---:R-:W-:Y:S02]  /*1f5a0*/  PRMT R0, R18, 0x7632, R0 ;  /* 0x0000763212007816 */ /* 0x004fe40000000000 */
[----:B---3--:R-:W-:Y:S02]  /*1f5b0*/  ISETP.LT.AND P2, PT, R26, UR10, !P6 ;  /* 0x0000000a1a007c0c */ /* 0x008fe4000f741270 */
[----:B------:R-:W-:Y:S02]  /*1f5c0*/  ISETP.LT.AND P6, PT, R19, UR10, !P6 ;  /* 0x0000000a13007c0c */ /* 0x000fe4000f7c1270 */
[----:B----4-:R-:W-:-:S09]  /*1f5d0*/  PRMT R5, R14, 0x7632, R5 ;  /* 0x000076320e057816 */ /* 0x010fd20000000005 */
[----:B------:R0:W-:Y:S01]  /*1f5e0*/  @P2 STG.E.U16 desc[UR8][R8.64], R17 ;  /* 0x0000001108002986 */ /* 0x0001e2000c101508 */
[----:B------:R-:W-:-:S03]  /*1f5f0*/  ISETP.LT.AND P2, PT, R26, UR10, !P1 ;  /* 0x0000000a1a007c0c */ /* 0x000fc6000cf41270 */
[----:B------:R-:W-:Y:S01]  /*1f600*/  @P5 STG.E.U16 desc[UR8][R10.64], R14 ;  /* 0x0000000e0a005986 */ /* 0x000fe2000c101508 */
[----:B------:R-:W-:-:S03]  /*1f610*/  ISETP.LT.AND P5, PT, R15, UR10, !P1 ;  /* 0x0000000a0f007c0c */ /* 0x000fc6000cfa1270 */
[----:B------:R1:W-:Y:S01]  /*1f620*/  @P6 STG.E.U16 desc[UR8][R12.64], R5 ;  /* 0x000000050c006986 */ /* 0x0003e2000c101508 */
[----:B------:R-:W-:Y:S02]  /*1f630*/  ISETP.LT.AND P1, PT, R19, UR10, !P1 ;  /* 0x0000000a13007c0c */ /* 0x000fe4000cf21270 */
[----:B------:R-:W-:Y:S01]  /*1f640*/  ISETP.LT.AND P6, PT, R29, UR10, !P3 ;  /* 0x0000000a1d007c0c */ /* 0x000fe2000dfc1270 */
[----:B0-----:R-:W-:-:S04]  /*1f650*/  IMAD.WIDE R16, R27, 0x2, R2 ;  /* 0x000000021b107825 */ /* 0x001fc800078e0202 */
[----:B-1----:R-:W-:-:S05]  /*1f660*/  IMAD.WIDE R4, R27, 0x2, R20 ;  /* 0x000000021b047825 */ /* 0x002fca00078e0214 */
[----:B------:R0:W-:Y:S01]  /*1f670*/  @P4 STG.E.U16 desc[UR8][R4.64], R18 ;  /* 0x0000001204004986 */ /* 0x0001e2000c101508 */
[----:B------:R-:W-:Y:S01]  /*1f680*/  ISETP.LT.AND P4, PT, R29, UR10, !P0 ;  /* 0x0000000a1d007c0c */ /* 0x000fe2000c781270 */
[C---:B------:R-:W-:Y:S02]  /*1f690*/  VIADD R29, R27.reuse, UR6 ;  /* 0x000000061b1d7c36 */ /* 0x040fe40008000000 */
[C---:B------:R-:W-:Y:S01]  /*1f6a0*/  IMAD.WIDE R8, R27.reuse, 0x2, R22 ;  /* 0x000000021b087825 */ /* 0x040fe200078e0216 */
[----:B------:R1:W-:Y:S03]  /*1f6b0*/  @P2 STG.E.U16 desc[UR8][R16.64], R0 ;  /* 0x0000000010002986 */ /* 0x0003e6000c101508 */
[----:B------:R-:W-:Y:S01]  /*1f6c0*/  IMAD.WIDE R10, R27, 0x2, R24 ;  /* 0x000000021b0a7825 */ /* 0x000fe200078e0218 */
[----:B0-----:R-:W-:-:S03]  /*1f6d0*/  PRMT R5, R6, 0x7632, R5 ;  /* 0x0000763206057816 */ /* 0x001fc60000000005 */
[----:B------:R-:W-:Y:S01]  /*1f6e0*/  IMAD.WIDE R12, R29, 0x2, R20 ;  /* 0x000000021d0c7825 */ /* 0x000fe200078e0214 */
[----:B------:R-:W-:Y:S01]  /*1f6f0*/  @P5 STG.E.U16 desc[UR8][R8.64], R6 ;  /* 0x0000000608005986 */ /* 0x000fe2000c101508 */
[----:B------:R-:W-:-:S03]  /*1f700*/  ISETP.LT.AND P2, PT, R26, UR10, !P3 ;  /* 0x0000000a1a007c0c */ /* 0x000fc6000df41270 */
[----:B------:R0:W-:Y:S01]  /*1f710*/  @P1 STG.E.U16 desc[UR8][R10.64], R5 ;  /* 0x000000050a001986 */ /* 0x0001e2000c101508 */
[----:B------:R-:W-:-:S03]  /*1f720*/  ISETP.LT.AND P1, PT, R15, UR10, !P0 ;  /* 0x0000000a0f007c0c */ /* 0x000fc6000c721270 */
[----:B------:R2:W-:Y:S01]  /*1f730*/  @P6 STG.E.U16 desc[UR8][R12.64], R28 ;  /* 0x0000001c0c006986 */ /* 0x0005e2000c101508 */
[----:B------:R-:W-:Y:S02]  /*1f740*/  ISETP.LT.AND P6, PT, R15, UR10, !P3 ;  /* 0x0000000a0f007c0c */ /* 0x000fe4000dfc1270 */
[----:B------:R-:W-:Y:S01]  /*1f750*/  ISETP.LT.AND P5, PT, R26, UR10, !P0 ;  /* 0x0000000a1a007c0c */ /* 0x000fe2000c7a1270 */
[----:B------:R-:W3:Y:S01]  /*1f760*/  LDL.LU R15, [R1+0xd70] ;  /* 0x000d7000010f7983 */ /* 0x000ee20000300800 */
[C---:B------:R-:W-:Y:S02]  /*1f770*/  ISETP.LT.AND P3, PT, R19.reuse, UR10, !P3 ;  /* 0x0000000a13007c0c */ /* 0x040fe4000df61270 */
[----:B------:R-:W-:Y:S02]  /*1f780*/  ISETP.LT.AND P0, PT, R19, UR10, !P0 ;  /* 0x0000000a13007c0c */ /* 0x000fe4000c701270 */
[----:B------:R-:W4:Y:S01]  /*1f790*/  LDL.LU R19, [R1+0xd6c] ;  /* 0x000d6c0001137983 */ /* 0x000f220000300800 */
[C---:B------:R-:W-:Y:S01]  /*1f7a0*/  VIADD R27, R29.reuse, UR6 ;  /* 0x000000061d1b7c36 */ /* 0x040fe20008000000 */
[----:B-1----:R-:W-:Y:S01]  /*1f7b0*/  PRMT R0, R28, 0x7632, R0 ;  /* 0x000076321c007816 */ /* 0x002fe20000000000 */
[----:B0-----:R-:W-:-:S04]  /*1f7c0*/  IMAD.WIDE R4, R29, 0x2, R2 ;  /* 0x000000021d047825 */ /* 0x001fc800078e0202 */
[C---:B------:R-:W-:Y:S01]  /*1f7d0*/  IMAD.WIDE R8, R29.reuse, 0x2, R22 ;  /* 0x000000021d087825 */ /* 0x040fe200078e0216 */
[----:B------:R2:W-:Y:S03]  /*1f7e0*/  @P2 STG.E.U16 desc[UR8][R4.64], R0 ;  /* 0x0000000004002986 */ /* 0x0005e6000c101508 */
[----:B------:R-:W-:-:S04]  /*1f7f0*/  IMAD.WIDE R16, R29, 0x2, R24 ;  /* 0x000000021d107825 */ /* 0x000fc800078e0218 */
[----:B------:R-:W-:-:S04]  /*1f800*/  IMAD.WIDE R20, R27, 0x2, R20 ;  /* 0x000000021b147825 */ /* 0x000fc800078e0214 */
[----:B------:R-:W-:-:S04]  /*1f810*/  IMAD.WIDE R2, R27, 0x2, R2 ;  /* 0x000000021b027825 */ /* 0x000fc800078e0202 */
[----:B------:R-:W-:-:S04]  /*1f820*/  IMAD.WIDE R22, R27, 0x2, R22 ;  /* 0x000000021b167825 */ /* 0x000fc800078e0216 */
[----:B------:R-:W-:Y:S01]  /*1f830*/  IMAD.WIDE R24, R27, 0x2, R24 ;  /* 0x000000021b187825 */ /* 0x000fe200078e0218 */
[----:B---3--:R-:W-:Y:S01]  /*1f840*/  PRMT R6, R15, 0x7632, R6 ;  /* 0x000076320f067816 */ /* 0x008fe20000000006 */
[----:B------:R2:W-:Y:S01]  /*1f850*/  @P6 STG.E.U16 desc[UR8][R8.64], R15 ;  /* 0x0000000f08006986 */ /* 0x0005e2000c101508 */
[----:B----4-:R-:W-:-:S03]  /*1f860*/  PRMT R10, R19, 0x7632, R10 ;  /* 0x00007632130a7816 */ /* 0x010fc6000000000a */
[----:B------:R2:W-:Y:S04]  /*1f870*/  @P3 STG.E.U16 desc[UR8][R16.64], R6 ;  /* 0x0000000610003986 */ /* 0x0005e8000c101508 */
[----:B------:R2:W-:Y:S04]  /*1f880*/  @P4 STG.E.U16 desc[UR8][R20.64], R19 ;  /* 0x0000001314004986 */ /* 0x0005e8000c101508 */
[----:B------:R2:W-:Y:S04]  /*1f890*/  @P5 STG.E.U16 desc[UR8][R2.64], R10 ;  /* 0x0000000a02005986 */ /* 0x0005e8000c101508 */
[----:B------:R2:W-:Y:S01]  /*1f8a0*/  @P1 STG.E.U16 desc[UR8][R22.64], R7 ;  /* 0x0000000716001986 */ /* 0x0005e2000c101508 */
[----:B------:R-:W-:Y:S05]  /*1f8b0*/  @!P0 EXIT ;  /* 0x000000000000894d */ /* 0x000fea0003800000 */
[----:B--2---:R-:W-:-:S05]  /*1f8c0*/  PRMT R12, R7, 0x7632, R12 ;  /* 0x00007632070c7816 */ /* 0x004fca000000000c */
[----:B------:R-:W-:Y:S01]  /*1f8d0*/  STG.E.U16 desc[UR8][R24.64], R12 ;  /* 0x0000000c18007986 */ /* 0x000fe2000c101508 */
[----:B------:R-:W-:Y:S05]  /*1f8e0*/  EXIT ;  /* 0x000000000000794d */ /* 0x000fea0003800000 */
.L_x_2:
[----:B------:R-:W-:-:S00]  /*1f8f0*/  BRA `(.L_x_2) ;  /* 0xfffffffc00fc7947 */ /* 0x000fc0000383ffff */
[----:B------:R-:W-:-:S00]  /*1f900*/  NOP ;  /* 0x0000000000007918 */ /* 0x000fc00000000000 */
[----:B------:R-:W-:-:S00]  /*1f910*/  NOP ;  /* 0x0000000000007918 */ /* 0x000fc00000000000 */
[----:B------:R-:W-:-:S00]  /*1f920*/  NOP ;  /* 0x0000000000007918 */ /* 0x000fc00000000000 */
[----:B------:R-:W-:-:S00]  /*1f930*/  NOP ;  /* 0x0000000000007918 */ /* 0x000fc00000000000 */
[----:B------:R-:W-:-:S00]  /*1f940*/  NOP ;  /* 0x0000000000007918 */ /* 0x000fc00000000000 */
[----:B------:R-:W-:-:S00]  /*1f950*/  NOP ;  /* 0x0000000000007918 */ /* 0x000fc00000000000 */
[----:B------:R-:W-:-:S00]  /*1f960*/  NOP ;  /* 0x0000000000007918 */ /* 0x000fc00000000000 */
[----:B------:R-:W-:-:S00]  /*1f970*/  NOP ;  /* 0x0000000000007918 */ /* 0x000fc00000000000 */
.L_x_3:


//--------------------- .nv.shared.matmul_kernel  --------------------------
	.section	.nv.shared.matmul_kernel,"aw",@nobits
	.sectionflags	@""
	.align	16
	.zero		1024


//--------------------- .nv.shared.reserved.0     --------------------------
	.section	.nv.shared.reserved.0,"aw",@nobits
	.weak		__nv_reservedSMEM_offset_0_alias
	.size		__nv_reservedSMEM_offset_0_alias, 0, 0
	.other		__nv_reservedSMEM_offset_0_alias,@"STO_CUDA_RESERVED_SHARED STV_DEFAULT"
__nv_reservedSMEM_offset_0_alias:
	.zero		0


//--------------------- .nv.constant0.matmul_kernel --------------------------
	.section	.nv.constant0.matmul_kernel,"a",@progbits
	.sectionflags	@""
	.align	4
.nv.constant0.matmul_kernel:
	.zero		608


//--------------------- SYMBOLS --------------------------

	.type		.nv.reservedSmem.offset0,@object
	.size		.nv.reservedSmem.offset0,0x4
